// auto-generated by cutlass_sweep.gemm — config: {"arch": "sm_100", "cluster_m": 4, "cluster_n": 2, "dtype": "fp16", "dtype_b": "fp16", "layout": "tt", "stages": 6, "tile_k": 64, "tile_m": 128, "tile_n": 128}
#include "cutlass/cutlass.h"
#include "cutlass/gemm/collective/collective_builder.hpp"
#include "cutlass/gemm/device/gemm_universal_adapter.h"
#include "cutlass/gemm/kernel/gemm_universal.hpp"
#include "cutlass/epilogue/collective/collective_builder.hpp"

using ElemA = cutlass::half_t;
using ElemB = cutlass::half_t;
using ElemCD = cutlass::half_t;
using Acc  = float;
using TileShape    = cute::Shape<cute::_128, cute::_128, cute::_64>;
using ClusterShape = cute::Shape<cute::_4, cute::_2, cute::_1>;

using CollectiveEpilogue = typename cutlass::epilogue::collective::CollectiveBuilder<
    cutlass::arch::Sm100, cutlass::arch::OpClassTensorOp,
    TileShape, ClusterShape,
    cutlass::epilogue::collective::EpilogueTileAuto,
    Acc, Acc,
    ElemCD, cutlass::layout::RowMajor, 128 / cutlass::sizeof_bits<ElemCD>::value,
    ElemCD, cutlass::layout::RowMajor, 128 / cutlass::sizeof_bits<ElemCD>::value,
    cutlass::epilogue::collective::EpilogueScheduleAuto
  >::CollectiveOp;

using CollectiveMainloop = typename cutlass::gemm::collective::CollectiveBuilder<
    cutlass::arch::Sm100, cutlass::arch::OpClassTensorOp,
    ElemA, cutlass::layout::ColumnMajor, 128 / cutlass::sizeof_bits<ElemA>::value,
    ElemB, cutlass::layout::ColumnMajor, 128 / cutlass::sizeof_bits<ElemB>::value,
    Acc,
    TileShape, ClusterShape,
    cutlass::gemm::collective::StageCount<6>,
    cutlass::gemm::collective::KernelScheduleAuto
  >::CollectiveOp;

using GemmKernel = cutlass::gemm::kernel::GemmUniversal<
    cute::Shape<int,int,int,int>,
    CollectiveMainloop,
    CollectiveEpilogue
>;
using Gemm = cutlass::gemm::device::GemmUniversalAdapter<GemmKernel>;

// Force the device kernel symbol into the cubin without needing a host main.
auto* _anchor = &cutlass::device_kernel<GemmKernel>;


// ===== COMPILED SASS (sm_100a) =====

	.target	sm_100a

	.elftype	@"ET_EXEC"


//--------------------- .note.nv.tkinfo           --------------------------
	.section	.note.nv.tkinfo,"",@"SHT_NOTE"
	.sectionflags	@"SHF_NOTE_NV_TKINFO"
	.tkinfo
        /*0018*/ 	.word	0x00000002
        /*0030*/ 	.string	""
        /*0030*/ 	.string	"ptxas"
        /*0030*/ 	.string	"Cuda compilation tools, release 13.0, V13.0.88"
        /*0030*/ 	.string	"Build cuda_13.0.r13.0/compiler.36424714_0"
        /*0030*/ 	.string	"-arch sm_100a -m 64 "



//--------------------- .note.nv.cuinfo           --------------------------
	.section	.note.nv.cuinfo,"",@"SHT_NOTE"
	.sectionflags	@"SHF_NOTE_NV_CUINFO"
        /*0018*/ 	.short	0x0002
        /*001a*/ 	.short	0x0064
        /*001c*/ 	.short	0x0082
	.zero		2


//--------------------- .nv.info                  --------------------------
	.section	.nv.info,"",@"SHT_CUDA_INFO"
	.align	4


	//----- nvinfo : EIATTR_REGCOUNT
	.align		4
        /*0000*/ 	.byte	0x04, 0x2f
        /*0002*/ 	.short	(.L_19 - .L_18)
	.align		4
.L_18:
        /*0004*/ 	.word	index@(_ZN7cutlass13device_kernelINS_4gemm6kernel13GemmUniversalIN4cute5tupleIJiiiiEEENS1_10collective13CollectiveMmaINS1_35MainloopSm100TmaUmmaWarpSpecializedILi6ELi2ELi4ENS5_IJNS4_1CILi4EEENSA_ILi2EEENSA_ILi1EEEEEEEENS5_IJNSA_ILi128EEESG_NSA_ILi64EEEEEENS_6half_tENS5_IJSD_llEEESJ_NS5_IJlSD_lEEENS4_8TiledMMAINS4_8MMA_AtomIJNS4_26SM100_MMA_F16BF16_2x1SM_SSISJ_SJ_fLi128ELi128ELNS4_4UMMA5MajorE1ELSQ_0ELNSP_7ScaleInE0ELSR_0EEEEEENS4_6LayoutINS5_IJSD_SD_SD_EEENS5_IJNSA_ILi0EEESW_SW_EEEEENS5_IJNS4_10UnderscoreESZ_SZ_EEEEENS4_28SM100_TMA_2SM_LOAD_MULTICASTENS4_14ComposedLayoutINS4_7SwizzleILi3ELi4ELi3EEENS4_18smem_ptr_flag_bitsILi16EEENSU_INS5_IJSH_NSA_ILi8EEEEEENS5_IJSD_SH_EEEEEEEvNS4_8identityES12_NS13_IS15_S17_NSU_INS5_IJS18_SH_EEENS5_IJSH_SD_EEEEEEEvS1D_EENS_8epilogue10collective18CollectiveEpilogueINS1J_23Sm100TmaWarpSpecializedILi4ELi2ELi16ELb1ELb0EEEJNS5_IJSH_SG_SH_EEENS5_IJNSU_ISH_SD_EENSU_INS5_IJNSA_ILi16EEESC_EEES1A_EEEEESJ_SL_SJ_SL_NS1J_6fusion15FusionCallbacksIS1N_NS1U_17LinearCombinationISJ_fSJ_fLNS_15FloatRoundStyleE2EEES1O_S1T_JEEENS4_5SM1004TMEM4LOAD26SM100_TMEM_LOAD_32dp32b16xENS4_13SM90_TMA_LOADENS13_INS14_ILi1ELi4ELi3EEES17_NSU_INS5_IJS18_S1Q_EEENS5_IJS1Q_SD_EEEEEEENS4_39AutoVectorizingCopyWithAssumedAlignmentILi128EEENS4_14SM90_TMA_STOREES29_S2B_S2B_EEEvvEEEEvNT_6ParamsE)
        /*0008*/ 	.word	0x00000045


	//----- nvinfo : EIATTR_FRAME_SIZE
	.align		4
.L_19:
        /*000c*/ 	.byte	0x04, 0x11
        /*000e*/ 	.short	(.L_21 - .L_20)
	.align		4
.L_20:
        /*0010*/ 	.word	index@($__internal_2_$__cuda_sm10x_tcgen05_guardrail_trap_unallocated_columns_being_dealloced)
        /*0014*/ 	.word	0x00000000


	//----- nvinfo : EIATTR_FRAME_SIZE
	.align		4
.L_21:
        /*0018*/ 	.byte	0x04, 0x11
        /*001a*/ 	.short	(.L_23 - .L_22)
	.align		4
.L_22:
        /*001c*/ 	.word	index@($__internal_1_$__cuda_sm10x_tcgen05_guardrail_trap_phase_invalid_during_alloc)
        /*0020*/ 	.word	0x00000000


	//----- nvinfo : EIATTR_FRAME_SIZE
	.align		4
.L_23:
        /*0024*/ 	.byte	0x04, 0x11
        /*0026*/ 	.short	(.L_25 - .L_24)
	.align		4
.L_24:
        /*0028*/ 	.word	index@($__internal_0_$__cuda_sm10x_tcgen05_guardrail_trap_col_being_dealloced_not_returned_by_alloc)
        /*002c*/ 	.word	0x00000000


	//----- nvinfo : EIATTR_FRAME_SIZE
	.align		4
.L_25:
        /*0030*/ 	.byte	0x04, 0x11
        /*0032*/ 	.short	(.L_27 - .L_26)
	.align		4
.L_26:
        /*0034*/ 	.word	index@(_ZN7cutlass13device_kernelINS_4gemm6kernel13GemmUniversalIN4cute5tupleIJiiiiEEENS1_10collective13CollectiveMmaINS1_35MainloopSm100TmaUmmaWarpSpecializedILi6ELi2ELi4ENS5_IJNS4_1CILi4EEENSA_ILi2EEENSA_ILi1EEEEEEEENS5_IJNSA_ILi128EEESG_NSA_ILi64EEEEEENS_6half_tENS5_IJSD_llEEESJ_NS5_IJlSD_lEEENS4_8TiledMMAINS4_8MMA_AtomIJNS4_26SM100_MMA_F16BF16_2x1SM_SSISJ_SJ_fLi128ELi128ELNS4_4UMMA5MajorE1ELSQ_0ELNSP_7ScaleInE0ELSR_0EEEEEENS4_6LayoutINS5_IJSD_SD_SD_EEENS5_IJNSA_ILi0EEESW_SW_EEEEENS5_IJNS4_10UnderscoreESZ_SZ_EEEEENS4_28SM100_TMA_2SM_LOAD_MULTICASTENS4_14ComposedLayoutINS4_7SwizzleILi3ELi4ELi3EEENS4_18smem_ptr_flag_bitsILi16EEENSU_INS5_IJSH_NSA_ILi8EEEEEENS5_IJSD_SH_EEEEEEEvNS4_8identityES12_NS13_IS15_S17_NSU_INS5_IJS18_SH_EEENS5_IJSH_SD_EEEEEEEvS1D_EENS_8epilogue10collective18CollectiveEpilogueINS1J_23Sm100TmaWarpSpecializedILi4ELi2ELi16ELb1ELb0EEEJNS5_IJSH_SG_SH_EEENS5_IJNSU_ISH_SD_EENSU_INS5_IJNSA_ILi16EEESC_EEES1A_EEEEESJ_SL_SJ_SL_NS1J_6fusion15FusionCallbacksIS1N_NS1U_17LinearCombinationISJ_fSJ_fLNS_15FloatRoundStyleE2EEES1O_S1T_JEEENS4_5SM1004TMEM4LOAD26SM100_TMEM_LOAD_32dp32b16xENS4_13SM90_TMA_LOADENS13_INS14_ILi1ELi4ELi3EEES17_NSU_INS5_IJS18_S1Q_EEENS5_IJS1Q_SD_EEEEEEENS4_39AutoVectorizingCopyWithAssumedAlignmentILi128EEENS4_14SM90_TMA_STOREES29_S2B_S2B_EEEvvEEEEvNT_6ParamsE)
        /*0038*/ 	.word	0x00000000


	//----- nvinfo : EIATTR_MIN_STACK_SIZE
	.align		4
.L_27:
        /*003c*/ 	.byte	0x04, 0x12
        /*003e*/ 	.short	(.L_29 - .L_28)
	.align		4
.L_28:
        /*0040*/ 	.word	index@(_ZN7cutlass13device_kernelINS_4gemm6kernel13GemmUniversalIN4cute5tupleIJiiiiEEENS1_10collective13CollectiveMmaINS1_35MainloopSm100TmaUmmaWarpSpecializedILi6ELi2ELi4ENS5_IJNS4_1CILi4EEENSA_ILi2EEENSA_ILi1EEEEEEEENS5_IJNSA_ILi128EEESG_NSA_ILi64EEEEEENS_6half_tENS5_IJSD_llEEESJ_NS5_IJlSD_lEEENS4_8TiledMMAINS4_8MMA_AtomIJNS4_26SM100_MMA_F16BF16_2x1SM_SSISJ_SJ_fLi128ELi128ELNS4_4UMMA5MajorE1ELSQ_0ELNSP_7ScaleInE0ELSR_0EEEEEENS4_6LayoutINS5_IJSD_SD_SD_EEENS5_IJNSA_ILi0EEESW_SW_EEEEENS5_IJNS4_10UnderscoreESZ_SZ_EEEEENS4_28SM100_TMA_2SM_LOAD_MULTICASTENS4_14ComposedLayoutINS4_7SwizzleILi3ELi4ELi3EEENS4_18smem_ptr_flag_bitsILi16EEENSU_INS5_IJSH_NSA_ILi8EEEEEENS5_IJSD_SH_EEEEEEEvNS4_8identityES12_NS13_IS15_S17_NSU_INS5_IJS18_SH_EEENS5_IJSH_SD_EEEEEEEvS1D_EENS_8epilogue10collective18CollectiveEpilogueINS1J_23Sm100TmaWarpSpecializedILi4ELi2ELi16ELb1ELb0EEEJNS5_IJSH_SG_SH_EEENS5_IJNSU_ISH_SD_EENSU_INS5_IJNSA_ILi16EEESC_EEES1A_EEEEESJ_SL_SJ_SL_NS1J_6fusion15FusionCallbacksIS1N_NS1U_17LinearCombinationISJ_fSJ_fLNS_15FloatRoundStyleE2EEES1O_S1T_JEEENS4_5SM1004TMEM4LOAD26SM100_TMEM_LOAD_32dp32b16xENS4_13SM90_TMA_LOADENS13_INS14_ILi1ELi4ELi3EEES17_NSU_INS5_IJS18_S1Q_EEENS5_IJS1Q_SD_EEEEEEENS4_39AutoVectorizingCopyWithAssumedAlignmentILi128EEENS4_14SM90_TMA_STOREES29_S2B_S2B_EEEvvEEEEvNT_6ParamsE)
        /*0044*/ 	.word	0x00000000
.L_29:


//--------------------- .nv.compat                --------------------------
	.section	.nv.compat,"",@"SHT_CUDA_COMPAT_INFO"
	.align	4
        /*0000*/ 	.byte	0x02, 0x09, 0x01, 0x00, 0x02, 0x02, 0x02, 0x00, 0x02, 0x05, 0x05, 0x00, 0x03, 0x07, 0x01, 0x01
        /*0010*/ 	.byte	0x02, 0x03, 0x01, 0x00, 0x02, 0x06, 0x01, 0x00, 0x04, 0x0b, 0x08, 0x00, 0x09, 0x00, 0x00, 0x00
        /*0020*/ 	.byte	0x00, 0x00, 0x00, 0x00


//--------------------- .nv.info._ZN7cutlass13device_kernelINS_4gemm6kernel13GemmUniversalIN4cute5tupleIJiiiiEEENS1_10collective13CollectiveMmaINS1_35MainloopSm100TmaUmmaWarpSpecializedILi6ELi2ELi4ENS5_IJNS4_1CILi4EEENSA_ILi2EEENSA_ILi1EEEEEEEENS5_IJNSA_ILi128EEESG_NSA_ILi64EEEEEENS_6half_tENS5_IJSD_llEEESJ_NS5_IJlSD_lEEENS4_8TiledMMAINS4_8MMA_AtomIJNS4_26SM100_MMA_F16BF16_2x1SM_SSISJ_SJ_fLi128ELi128ELNS4_4UMMA5MajorE1ELSQ_0ELNSP_7ScaleInE0ELSR_0EEEEEENS4_6LayoutINS5_IJSD_SD_SD_EEENS5_IJNSA_ILi0EEESW_SW_EEEEENS5_IJNS4_10UnderscoreESZ_SZ_EEEEENS4_28SM100_TMA_2SM_LOAD_MULTICASTENS4_14ComposedLayoutINS4_7SwizzleILi3ELi4ELi3EEENS4_18smem_ptr_flag_bitsILi16EEENSU_INS5_IJSH_NSA_ILi8EEEEEENS5_IJSD_SH_EEEEEEEvNS4_8identityES12_NS13_IS15_S17_NSU_INS5_IJS18_SH_EEENS5_IJSH_SD_EEEEEEEvS1D_EENS_8epilogue10collective18CollectiveEpilogueINS1J_23Sm100TmaWarpSpecializedILi4ELi2ELi16ELb1ELb0EEEJNS5_IJSH_SG_SH_EEENS5_IJNSU_ISH_SD_EENSU_INS5_IJNSA_ILi16EEESC_EEES1A_EEEEESJ_SL_SJ_SL_NS1J_6fusion15FusionCallbacksIS1N_NS1U_17LinearCombinationISJ_fSJ_fLNS_15FloatRoundStyleE2EEES1O_S1T_JEEENS4_5SM1004TMEM4LOAD26SM100_TMEM_LOAD_32dp32b16xENS4_13SM90_TMA_LOADENS13_INS14_ILi1ELi4ELi3EEES17_NSU_INS5_IJS18_S1Q_EEENS5_IJS1Q_SD_EEEEEEENS4_39AutoVectorizingCopyWithAssumedAlignmentILi128EEENS4_14SM90_TMA_STOREES29_S2B_S2B_EEEvvEEEEvNT_6ParamsE --------------------------
	.section	.nv.info._ZN7cutlass13device_kernelINS_4gemm6kernel13GemmUniversalIN4cute5tupleIJiiiiEEENS1_10collective13CollectiveMmaINS1_35MainloopSm100TmaUmmaWarpSpecializedILi6ELi2ELi4ENS5_IJNS4_1CILi4EEENSA_ILi2EEENSA_ILi1EEEEEEEENS5_IJNSA_ILi128EEESG_NSA_ILi64EEEEEENS_6half_tENS5_IJSD_llEEESJ_NS5_IJlSD_lEEENS4_8TiledMMAINS4_8MMA_AtomIJNS4_26SM100_MMA_F16BF16_2x1SM_SSISJ_SJ_fLi128ELi128ELNS4_4UMMA5MajorE1ELSQ_0ELNSP_7ScaleInE0ELSR_0EEEEEENS4_6LayoutINS5_IJSD_SD_SD_EEENS5_IJNSA_ILi0EEESW_SW_EEEEENS5_IJNS4_10UnderscoreESZ_SZ_EEEEENS4_28SM100_TMA_2SM_LOAD_MULTICASTENS4_14ComposedLayoutINS4_7SwizzleILi3ELi4ELi3EEENS4_18smem_ptr_flag_bitsILi16EEENSU_INS5_IJSH_NSA_ILi8EEEEEENS5_IJSD_SH_EEEEEEEvNS4_8identityES12_NS13_IS15_S17_NSU_INS5_IJS18_SH_EEENS5_IJSH_SD_EEEEEEEvS1D_EENS_8epilogue10collective18CollectiveEpilogueINS1J_23Sm100TmaWarpSpecializedILi4ELi2ELi16ELb1ELb0EEEJNS5_IJSH_SG_SH_EEENS5_IJNSU_ISH_SD_EENSU_INS5_IJNSA_ILi16EEESC_EEES1A_EEEEESJ_SL_SJ_SL_NS1J_6fusion15FusionCallbacksIS1N_NS1U_17LinearCombinationISJ_fSJ_fLNS_15FloatRoundStyleE2EEES1O_S1T_JEEENS4_5SM1004TMEM4LOAD26SM100_TMEM_LOAD_32dp32b16xENS4_13SM90_TMA_LOADENS13_INS14_ILi1ELi4ELi3EEES17_NSU_INS5_IJS18_S1Q_EEENS5_IJS1Q_SD_EEEEEEENS4_39AutoVectorizingCopyWithAssumedAlignmentILi128EEENS4_14SM90_TMA_STOREES29_S2B_S2B_EEEvvEEEEvNT_6ParamsE,"",@"SHT_CUDA_INFO"
	.sectionflags	@""
	.align	4


	//----- nvinfo : EIATTR_CUDA_API_VERSION
	.align		4
        /*0000*/ 	.byte	0x04, 0x37
        /*0002*/ 	.short	(.L_31 - .L_30)
.L_30:
        /*0004*/ 	.word	0x00000082


	//----- nvinfo : EIATTR_KPARAM_INFO
	.align		4
.L_31:
        /*0008*/ 	.byte	0x04, 0x17
        /*000a*/ 	.short	(.L_33 - .L_32)
.L_32:
        /*000c*/ 	.word	0x00000000
        /*0010*/ 	.short	0x0000
        /*0012*/ 	.short	0x0000
        /*0014*/ 	.byte	0x00, 0xf0, 0x01, 0x20


	//----- nvinfo : EIATTR_AT_ENTRY_FRAGMENTS
	.align		4
.L_33:
        /*0018*/ 	.byte	0x04, 0x4f
        /*001a*/ 	.short	(.L_35 - .L_34)


	//   ....[0]....
.L_34:
        /*001c*/ 	.word	0x00000007


	//----- nvinfo : EIATTR_RESERVED_SMEM_USED
	.align		4
.L_35:
        /*0020*/ 	.byte	0x01, 0x41
	.zero		2


	//----- nvinfo : EIATTR_SPARSE_MMA_MASK
	.align		4
        /*0024*/ 	.byte	0x03, 0x50
        /*0026*/ 	.short	0x0000


	//----- nvinfo : EIATTR_TCGEN05_2CTA_USED
	.align		4
        /*0028*/ 	.byte	0x01, 0x52
	.zero		2


	//----- nvinfo : EIATTR_MAXREG_COUNT
	.align		4
        /*002c*/ 	.byte	0x03, 0x1b
        /*002e*/ 	.short	0x00ff


	//----- nvinfo : EIATTR_NUM_BARRIERS
	.align		4
        /*0030*/ 	.byte	0x02, 0x4c
        /*0032*/ 	.byte	0x07
	.zero		1


	//----- nvinfo : EIATTR_EXTERNS
	.align		4
        /*0034*/ 	.byte	0x04, 0x0f
        /*0036*/ 	.short	(.L_37 - .L_36)


	//   ....[0]....
	.align		4
.L_36:
        /*0038*/ 	.word	index@(__assertfail)


	//----- nvinfo : EIATTR_MERCURY_ISA_VERSION
	.align		4
.L_37:
        /*003c*/ 	.byte	0x03, 0x5f
        /*003e*/ 	.short	0x0101


	//----- nvinfo : EIATTR_INT_WARP_WIDE_INSTR_OFFSETS
	.align		4
        /*0040*/ 	.byte	0x04, 0x31
        /*0042*/ 	.short	(.L_39 - .L_38)


	//   ....[0]....
.L_38:
        /*0044*/ 	.word	0x00000da0


	//   ....[1]....
        /*0048*/ 	.word	0x00000e40


	//   ....[2]....
        /*004c*/ 	.word	0x000045e0


	//   ....[3]....
        /*0050*/ 	.word	0x00004610


	//   ....[4]....
        /*0054*/ 	.word	0x00004630


	//   ....[5]....
        /*0058*/ 	.word	0x00005170


	//   ....[6]....
        /*005c*/ 	.word	0x00005210


	//   ....[7]....
        /*0060*/ 	.word	0x000052d0


	//   ....[8]....
        /*0064*/ 	.word	0x00005340


	//   ....[9]....
        /*0068*/ 	.word	0x00005400


	//   ....[10]....
        /*006c*/ 	.word	0x000054a0


	//   ....[11]....
        /*0070*/ 	.word	0x00005510


	//   ....[12]....
        /*0074*/ 	.word	0x000055d0


	//   ....[13]....
        /*0078*/ 	.word	0x00005670


	//   ....[14]....
        /*007c*/ 	.word	0x00005710


	//   ....[15]....
        /*0080*/ 	.word	0x00005800


	//   ....[16]....
        /*0084*/ 	.word	0x000058d0


	//----- nvinfo : EIATTR_COOP_GROUP_MASK_REGIDS
	.align		4
.L_39:
        /*0088*/ 	.byte	0x04, 0x29
        /*008a*/ 	.short	(.L_41 - .L_40)


	//   ....[0]....
.L_40:
        /*008c*/ 	.word	0xffffffff


	//   ....[1]....
        /*0090*/ 	.word	0xffffffff


	//   ....[2]....
        /*0094*/ 	.word	0xffffffff


	//   ....[3]....
        /*0098*/ 	.word	0xffffffff


	//   ....[4]....
        /*009c*/ 	.word	0xffffffff


	//   ....[5]....
        /*00a0*/ 	.word	0xffffffff


	//   ....[6]....
        /*00a4*/ 	.word	0xffffffff


	//   ....[7]....
        /*00a8*/ 	.word	0xffffffff


	//   ....[8]....
        /*00ac*/ 	.word	0xffffffff


	//   ....[9]....
        /*00b0*/ 	.word	0xffffffff


	//   ....[10]....
        /*00b4*/ 	.word	0xffffffff


	//   ....[11]....
        /*00b8*/ 	.word	0xffffffff


	//   ....[12]....
        /*00bc*/ 	.word	0xffffffff


	//   ....[13]....
        /*00c0*/ 	.word	0xffffffff


	//----- nvinfo : EIATTR_COOP_GROUP_INSTR_OFFSETS
	.align		4
.L_41:
        /*00c4*/ 	.byte	0x04, 0x28
        /*00c6*/ 	.short	(.L_43 - .L_42)


	//   ....[0]....
.L_42:
        /*00c8*/ 	.word	0x000000b0


	//   ....[1]....
        /*00cc*/ 	.word	0x00000510


	//   ....[2]....
        /*00d0*/ 	.word	0x00000710


	//   ....[3]....
        /*00d4*/ 	.word	0x000008a0


	//   ....[4]....
        /*00d8*/ 	.word	0x00000990


	//   ....[5]....
        /*00dc*/ 	.word	0x00000af0


	//   ....[6]....
        /*00e0*/ 	.word	0x00000c80


	//   ....[7]....
        /*00e4*/ 	.word	0x00000ec0


	//   ....[8]....
        /*00e8*/ 	.word	0x00002400


	//   ....[9]....
        /*00ec*/ 	.word	0x000033d0


	//   ....[10]....
        /*00f0*/ 	.word	0x000038a0


	//   ....[11]....
        /*00f4*/ 	.word	0x000038d0


	//   ....[12]....
        /*00f8*/ 	.word	0x000044e0


	//   ....[13]....
        /*00fc*/ 	.word	0x000046f0


	//----- nvinfo : EIATTR_VRC_CTA_INIT_COUNT
	.align		4
.L_43:
        /*0100*/ 	.byte	0x02, 0x4a
        /*0102*/ 	.byte	0x80
	.zero		1


	//----- nvinfo : EIATTR_SYSCALL_OFFSETS
	.align		4
        /*0104*/ 	.byte	0x04, 0x46
        /*0106*/ 	.short	(.L_45 - .L_44)


	//   ....[0]....
.L_44:
        /*0108*/ 	.word	0x00006450


	//   ....[1]....
        /*010c*/ 	.word	0x00006540


	//   ....[2]....
        /*0110*/ 	.word	0x00006c70


	//   ....[3]....
        /*0114*/ 	.word	0x000075a0


	//   ....[4]....
        /*0118*/ 	.word	0x00007e70


	//   ....[5]....
        /*011c*/ 	.word	0x00008740


	//----- nvinfo : EIATTR_MBARRIER_INSTR_OFFSETS
	.align		4
.L_45:
        /*0120*/ 	.byte	0x04, 0x39
        /*0122*/ 	.short	(.L_47 - .L_46)


	//   ....[0]....
.L_46:
        /*0124*/ 	.word	0x00000640
        /*0128*/ 	.word	0x000000ff
        /*012c*/ 	.word	0x00000000
        /*0130*/ 	.short	0x0100
        /*0132*/ 	.byte	0x04
	.zero		1


	//   ....[1]....
        /*0134*/ 	.word	0x00000650
        /*0138*/ 	.word	0x000000ff
        /*013c*/ 	.word	0x00000030
        /*0140*/ 	.short	0x0100
        /*0142*/ 	.byte	0x04
	.zero		1


	//   ....[2]....
        /*0144*/ 	.word	0x00000660
        /*0148*/ 	.word	0x000000ff
        /*014c*/ 	.word	0x00000008
        /*0150*/ 	.short	0x0100
        /*0152*/ 	.byte	0x04
	.zero		1


	//   ....[3]....
        /*0154*/ 	.word	0x00000670
        /*0158*/ 	.word	0x000000ff
        /*015c*/ 	.word	0x00000038
        /*0160*/ 	.short	0x0100
        /*0162*/ 	.byte	0x04
	.zero		1


	//   ....[4]....
        /*0164*/ 	.word	0x00000680
        /*0168*/ 	.word	0x000000ff
        /*016c*/ 	.word	0x00000010
        /*0170*/ 	.short	0x0100
        /*0172*/ 	.byte	0x04
	.zero		1


	//   ....[5]....
        /*0174*/ 	.word	0x00000690
        /*0178*/ 	.word	0x000000ff
        /*017c*/ 	.word	0x00000040
        /*0180*/ 	.short	0x0100
        /*0182*/ 	.byte	0x04
	.zero		1


	//   ....[6]....
        /*0184*/ 	.word	0x000006a0
        /*0188*/ 	.word	0x000000ff
        /*018c*/ 	.word	0x00000018
        /*0190*/ 	.short	0x0100
        /*0192*/ 	.byte	0x04
	.zero		1


	//   ....[7]....
        /*0194*/ 	.word	0x000006b0
        /*0198*/ 	.word	0x000000ff
        /*019c*/ 	.word	0x00000048
        /*01a0*/ 	.short	0x0100
        /*01a2*/ 	.byte	0x04
	.zero		1


	//   ....[8]....
        /*01a4*/ 	.word	0x000006c0
        /*01a8*/ 	.word	0x000000ff
        /*01ac*/ 	.word	0x00000020
        /*01b0*/ 	.short	0x0100
        /*01b2*/ 	.byte	0x04
	.zero		1


	//   ....[9]....
        /*01b4*/ 	.word	0x000006d0
        /*01b8*/ 	.word	0x000000ff
        /*01bc*/ 	.word	0x00000050
        /*01c0*/ 	.short	0x0100
        /*01c2*/ 	.byte	0x04
	.zero		1


	//   ....[10]....
        /*01c4*/ 	.word	0x000006e0
        /*01c8*/ 	.word	0x000000ff
        /*01cc*/ 	.word	0x00000028
        /*01d0*/ 	.short	0x0100
        /*01d2*/ 	.byte	0x04
	.zero		1


	//   ....[11]....
        /*01d4*/ 	.word	0x000006f0
        /*01d8*/ 	.word	0x000000ff
        /*01dc*/ 	.word	0x00000058
        /*01e0*/ 	.short	0x0100
        /*01e2*/ 	.byte	0x04
	.zero		1


	//   ....[12]....
        /*01e4*/ 	.word	0x00000810
        /*01e8*/ 	.word	0x000000ff
        /*01ec*/ 	.word	0x00000060
        /*01f0*/ 	.short	0x0100
        /*01f2*/ 	.byte	0x04
	.zero		1


	//   ....[13]....
        /*01f4*/ 	.word	0x00000820
        /*01f8*/ 	.word	0x000000ff
        /*01fc*/ 	.word	0x00000080
        /*0200*/ 	.short	0x0100
        /*0202*/ 	.byte	0x04
	.zero		1


	//   ....[14]....
        /*0204*/ 	.word	0x00000830
        /*0208*/ 	.word	0x000000ff
        /*020c*/ 	.word	0x00000068
        /*0210*/ 	.short	0x0100
        /*0212*/ 	.byte	0x04
	.zero		1


	//   ....[15]....
        /*0214*/ 	.word	0x00000840
        /*0218*/ 	.word	0x000000ff
        /*021c*/ 	.word	0x00000088
        /*0220*/ 	.short	0x0100
        /*0222*/ 	.byte	0x04
	.zero		1


	//   ....[16]....
        /*0224*/ 	.word	0x00000850
        /*0228*/ 	.word	0x000000ff
        /*022c*/ 	.word	0x00000070
        /*0230*/ 	.short	0x0100
        /*0232*/ 	.byte	0x04
	.zero		1


	//   ....[17]....
        /*0234*/ 	.word	0x00000860
        /*0238*/ 	.word	0x000000ff
        /*023c*/ 	.word	0x00000090
        /*0240*/ 	.short	0x0100
        /*0242*/ 	.byte	0x04
	.zero		1


	//   ....[18]....
        /*0244*/ 	.word	0x00000870
        /*0248*/ 	.word	0x000000ff
        /*024c*/ 	.word	0x00000078
        /*0250*/ 	.short	0x0100
        /*0252*/ 	.byte	0x04
	.zero		1


	//   ....[19]....
        /*0254*/ 	.word	0x00000880
        /*0258*/ 	.word	0x000000ff
        /*025c*/ 	.word	0x00000098
        /*0260*/ 	.short	0x0100
        /*0262*/ 	.byte	0x04
	.zero		1


	//   ....[20]....
        /*0264*/ 	.word	0x00000960
        /*0268*/ 	.word	0x000000ff
        /*026c*/ 	.word	0x000000a0
        /*0270*/ 	.short	0x0100
        /*0272*/ 	.byte	0x06
	.zero		1


	//   ....[21]....
        /*0274*/ 	.word	0x00000970
        /*0278*/ 	.word	0x000000ff
        /*027c*/ 	.word	0x000000a8
        /*0280*/ 	.short	0x0100
        /*0282*/ 	.byte	0x06
	.zero		1


	//   ....[22]....
        /*0284*/ 	.word	0x00000aa0
        /*0288*/ 	.word	0x000000ff
        /*028c*/ 	.word	0x000000b0
        /*0290*/ 	.short	0x0100
        /*0292*/ 	.byte	0x06
	.zero		1


	//   ....[23]....
        /*0294*/ 	.word	0x00000ab0
        /*0298*/ 	.word	0x000000ff
        /*029c*/ 	.word	0x000000c0
        /*02a0*/ 	.short	0x0100
        /*02a2*/ 	.byte	0x06
	.zero		1


	//   ....[24]....
        /*02a4*/ 	.word	0x00000ac0
        /*02a8*/ 	.word	0x000000ff
        /*02ac*/ 	.word	0x000000b8
        /*02b0*/ 	.short	0x0100
        /*02b2*/ 	.byte	0x06
	.zero		1


	//   ....[25]....
        /*02b4*/ 	.word	0x00000ad0
        /*02b8*/ 	.word	0x000000ff
        /*02bc*/ 	.word	0x000000c8
        /*02c0*/ 	.short	0x0100
        /*02c2*/ 	.byte	0x06
	.zero		1


	//   ....[26]....
        /*02c4*/ 	.word	0x00000bf0
        /*02c8*/ 	.word	0x000000ff
        /*02cc*/ 	.word	0x000000d0
        /*02d0*/ 	.short	0x0100
        /*02d2*/ 	.byte	0x04
	.zero		1


	//   ....[27]....
        /*02d4*/ 	.word	0x00000c00
        /*02d8*/ 	.word	0x000000ff
        /*02dc*/ 	.word	0x000000f0
        /*02e0*/ 	.short	0x0100
        /*02e2*/ 	.byte	0x04
	.zero		1


	//   ....[28]....
        /*02e4*/ 	.word	0x00000c10
        /*02e8*/ 	.word	0x000000ff
        /*02ec*/ 	.word	0x000000d8
        /*02f0*/ 	.short	0x0100
        /*02f2*/ 	.byte	0x04
	.zero		1


	//   ....[29]....
        /*02f4*/ 	.word	0x00000c20
        /*02f8*/ 	.word	0x000000ff
        /*02fc*/ 	.word	0x000000f8
        /*0300*/ 	.short	0x0100
        /*0302*/ 	.byte	0x04
	.zero		1


	//   ....[30]....
        /*0304*/ 	.word	0x00000c30
        /*0308*/ 	.word	0x000000ff
        /*030c*/ 	.word	0x000000e0
        /*0310*/ 	.short	0x0100
        /*0312*/ 	.byte	0x04
	.zero		1


	//   ....[31]....
        /*0314*/ 	.word	0x00000c40
        /*0318*/ 	.word	0x000000ff
        /*031c*/ 	.word	0x00000100
        /*0320*/ 	.short	0x0100
        /*0322*/ 	.byte	0x04
	.zero		1


	//   ....[32]....
        /*0324*/ 	.word	0x00000c50
        /*0328*/ 	.word	0x000000ff
        /*032c*/ 	.word	0x000000e8
        /*0330*/ 	.short	0x0100
        /*0332*/ 	.byte	0x04
	.zero		1


	//   ....[33]....
        /*0334*/ 	.word	0x00000c60
        /*0338*/ 	.word	0x000000ff
        /*033c*/ 	.word	0x00000108
        /*0340*/ 	.short	0x0100
        /*0342*/ 	.byte	0x04
	.zero		1


	//   ....[34]....
        /*0344*/ 	.word	0x00000d50
        /*0348*/ 	.word	0x000000ff
        /*034c*/ 	.word	0x00000110
        /*0350*/ 	.short	0x0100
        /*0352*/ 	.byte	0x04
	.zero		1


	//   ....[35]....
        /*0354*/ 	.word	0x00000d60
        /*0358*/ 	.word	0x000000ff
        /*035c*/ 	.word	0x00000120
        /*0360*/ 	.short	0x0100
        /*0362*/ 	.byte	0x04
	.zero		1


	//   ....[36]....
        /*0364*/ 	.word	0x00000d70
        /*0368*/ 	.word	0x000000ff
        /*036c*/ 	.word	0x00000118
        /*0370*/ 	.short	0x0100
        /*0372*/ 	.byte	0x04
	.zero		1


	//   ....[37]....
        /*0374*/ 	.word	0x00000d80
        /*0378*/ 	.word	0x000000ff
        /*037c*/ 	.word	0x00000128
        /*0380*/ 	.short	0x0100
        /*0382*/ 	.byte	0x04
	.zero		1


	//   ....[38]....
        /*0384*/ 	.word	0x00000e80
        /*0388*/ 	.word	0x000000ff
        /*038c*/ 	.word	0x00000130
        /*0390*/ 	.short	0x0100
        /*0392*/ 	.byte	0x06
	.zero		1


	//   ....[39]....
        /*0394*/ 	.word	0x00001ba0
        /*0398*/ 	.word	0x00000000
        /*039c*/ 	.word	0x00000120
        /*03a0*/ 	.short	0x010a
        /*03a2*/ 	.byte	0xff
	.zero		1


	//   ....[40]....
        /*03a4*/ 	.word	0x00001bd0
        /*03a8*/ 	.word	0x00000000
        /*03ac*/ 	.word	0x00000110
        /*03b0*/ 	.short	0x0101
        /*03b2*/ 	.byte	0xff
	.zero		1


	//   ....[41]....
        /*03b4*/ 	.word	0x00001c90
        /*03b8*/ 	.word	0x000000ff
        /*03bc*/ 	.word	0x00000030
        /*03c0*/ 	.short	0x010a
        /*03c2*/ 	.byte	0x04
	.zero		1


	//   ....[42]....
        /*03c4*/ 	.word	0x00001d60
        /*03c8*/ 	.word	0x000000ff
        /*03cc*/ 	.word	0x00000030
        /*03d0*/ 	.short	0x010a
        /*03d2*/ 	.byte	0x21
	.zero		1


	//   ....[43]....
        /*03d4*/ 	.word	0x00001f10
        /*03d8*/ 	.word	0x000000ff
        /*03dc*/ 	.word	0x00000030
        /*03e0*/ 	.short	0x010a
        /*03e2*/ 	.byte	0x05
	.zero		1


	//   ....[44]....
        /*03e4*/ 	.word	0x00002060
        /*03e8*/ 	.word	0x000000ff
        /*03ec*/ 	.word	0x000000a8
        /*03f0*/ 	.short	0x0101
        /*03f2*/ 	.byte	0x06
	.zero		1


	//   ....[45]....
        /*03f4*/ 	.word	0x00002080
        /*03f8*/ 	.word	0x000000ff
        /*03fc*/ 	.word	0x00000030
        /*0400*/ 	.short	0x010a
        /*0402*/ 	.byte	0x04
	.zero		1


	//   ....[46]....
        /*0404*/ 	.word	0x00002100
        /*0408*/ 	.word	0x000000ff
        /*040c*/ 	.word	0x00000030
        /*0410*/ 	.short	0x010a
        /*0412*/ 	.byte	0x11
	.zero		1


	//   ....[47]....
        /*0414*/ 	.word	0x00002290
        /*0418*/ 	.word	0x000000ff
        /*041c*/ 	.word	0x00000030
        /*0420*/ 	.short	0x010a
        /*0422*/ 	.byte	0x05
	.zero		1


	//   ....[48]....
        /*0424*/ 	.word	0x00002430
        /*0428*/ 	.word	0x00000003
        /*042c*/ 	.word	0x000000b0
        /*0430*/ 	.short	0x010a
        /*0432*/ 	.byte	0xff
	.zero		1


	//   ....[49]....
        /*0434*/ 	.word	0x00002580
        /*0438*/ 	.word	0x00000000
        /*043c*/ 	.word	0x00000000
        /*0440*/ 	.short	0x0101
        /*0442*/ 	.byte	0xff
	.zero		1


	//   ....[50]....
        /*0444*/ 	.word	0x00002b30
        /*0448*/ 	.word	0x000000ff
        /*044c*/ 	.word	0x00000000
        /*0450*/ 	.short	0x010a
        /*0452*/ 	.byte	0x04
	.zero		1


	//   ....[51]....
        /*0454*/ 	.word	0x00002bc0
        /*0458*/ 	.word	0x000000ff
        /*045c*/ 	.word	0x00000000
        /*0460*/ 	.short	0x010a
        /*0462*/ 	.byte	0x05
	.zero		1


	//   ....[52]....
        /*0464*/ 	.word	0x00002c50
        /*0468*/ 	.word	0x000000ff
        /*046c*/ 	.word	0x00000000
        /*0470*/ 	.short	0x010a
        /*0472*/ 	.byte	0x05
	.zero		1


	//   ....[53]....
        /*0474*/ 	.word	0x00002ce0
        /*0478*/ 	.word	0x000000ff
        /*047c*/ 	.word	0x00000000
        /*0480*/ 	.short	0x010a
        /*0482*/ 	.byte	0x05
	.zero		1


	//   ....[54]....
        /*0484*/ 	.word	0x00002d70
        /*0488*/ 	.word	0x000000ff
        /*048c*/ 	.word	0x00000000
        /*0490*/ 	.short	0x010a
        /*0492*/ 	.byte	0x05
	.zero		1


	//   ....[55]....
        /*0494*/ 	.word	0x00002e10
        /*0498*/ 	.word	0x00000000
        /*049c*/ 	.word	0x00000000
        /*04a0*/ 	.short	0x010a
        /*04a2*/ 	.byte	0xff
	.zero		1


	//   ....[56]....
        /*04a4*/ 	.word	0x00002f30
        /*04a8*/ 	.word	0x00000002
        /*04ac*/ 	.word	0x00000110
        /*04b0*/ 	.short	0x010a
        /*04b2*/ 	.byte	0xff
	.zero		1


	//   ....[57]....
        /*04b4*/ 	.word	0x00002fa0
        /*04b8*/ 	.word	0x00000002
        /*04bc*/ 	.word	0x00000000
        /*04c0*/ 	.short	0x0101
        /*04c2*/ 	.byte	0xff
	.zero		1


	//   ....[58]....
        /*04c4*/ 	.word	0x00002fc0
        /*04c8*/ 	.word	0x000000ff
        /*04cc*/ 	.word	0x000000c0
        /*04d0*/ 	.short	0x010a
        /*04d2*/ 	.byte	0x04
	.zero		1


	//   ....[59]....
        /*04d4*/ 	.word	0x000030e0
        /*04d8*/ 	.word	0x00000002
        /*04dc*/ 	.word	0x000000b0
        /*04e0*/ 	.short	0x010a
        /*04e2*/ 	.byte	0xff
	.zero		1


	//   ....[60]....
        /*04e4*/ 	.word	0x000031e0
        /*04e8*/ 	.word	0x00000002
        /*04ec*/ 	.word	0x00000000
        /*04f0*/ 	.short	0x0101
        /*04f2*/ 	.byte	0xff
	.zero		1


	//   ....[61]....
        /*04f4*/ 	.word	0x00003270
        /*04f8*/ 	.word	0x000000ff
        /*04fc*/ 	.word	0x000000c0
        /*0500*/ 	.short	0x0106
        /*0502*/ 	.byte	0x04
	.zero		1


	//   ....[62]....
        /*0504*/ 	.word	0x00003290
        /*0508*/ 	.word	0x000000ff
        /*050c*/ 	.word	0x000000c0
        /*0510*/ 	.short	0x010a
        /*0512*/ 	.byte	0x04
	.zero		1


	//   ....[63]....
        /*0514*/ 	.word	0x00003320
        /*0518*/ 	.word	0x000000ff
        /*051c*/ 	.word	0x000000c0
        /*0520*/ 	.short	0x0106
        /*0522*/ 	.byte	0x07
	.zero		1


	//   ....[64]....
        /*0524*/ 	.word	0x00003360
        /*0528*/ 	.word	0x00000000
        /*052c*/ 	.word	0x000000c0
        /*0530*/ 	.short	0x010a
        /*0532*/ 	.byte	0xff
	.zero		1


	//   ....[65]....
        /*0534*/ 	.word	0x000035a0
        /*0538*/ 	.word	0x000000ff
        /*053c*/ 	.word	0x00000008
        /*0540*/ 	.short	0x010a
        /*0542*/ 	.byte	0x05
	.zero		1


	//   ....[66]....
        /*0544*/ 	.word	0x000035c0
        /*0548*/ 	.word	0x000000ff
        /*054c*/ 	.word	0x00000008
        /*0550*/ 	.short	0x010a
        /*0552*/ 	.byte	0x05
	.zero		1


	//   ....[67]....
        /*0554*/ 	.word	0x00003750
        /*0558*/ 	.word	0x000000ff
        /*055c*/ 	.word	0x00000008
        /*0560*/ 	.short	0x010a
        /*0562*/ 	.byte	0x05
	.zero		1


	//   ....[68]....
        /*0564*/ 	.word	0x00003770
        /*0568*/ 	.word	0x000000ff
        /*056c*/ 	.word	0x00000008
        /*0570*/ 	.short	0x010a
        /*0572*/ 	.byte	0x05
	.zero		1


	//   ....[69]....
        /*0574*/ 	.word	0x00003830
        /*0578*/ 	.word	0x000000ff
        /*057c*/ 	.word	0x00000000
        /*0580*/ 	.short	0x0101
        /*0582*/ 	.byte	0x04
	.zero		1


	//   ....[70]....
        /*0584*/ 	.word	0x00003b60
        /*0588*/ 	.word	0x00000000
        /*058c*/ 	.word	0x000000b0
        /*0590*/ 	.short	0x010a
        /*0592*/ 	.byte	0xff
	.zero		1


	//   ....[71]....
        /*0594*/ 	.word	0x00003c20
        /*0598*/ 	.word	0x00000000
        /*059c*/ 	.word	0x00000000
        /*05a0*/ 	.short	0x0101
        /*05a2*/ 	.byte	0xff
	.zero		1


	//   ....[72]....
        /*05a4*/ 	.word	0x00003ce0
        /*05a8*/ 	.word	0x000000ff
        /*05ac*/ 	.word	0x00000000
        /*05b0*/ 	.short	0x010a
        /*05b2*/ 	.byte	0x04
	.zero		1


	//   ....[73]....
        /*05b4*/ 	.word	0x00003cf0
        /*05b8*/ 	.word	0x000000ff
        /*05bc*/ 	.word	0x000000f0
        /*05c0*/ 	.short	0x010a
        /*05c2*/ 	.byte	0x1f
	.zero		1


	//   ....[74]....
        /*05c4*/ 	.word	0x00003da0
        /*05c8*/ 	.word	0x000000ff
        /*05cc*/ 	.word	0x00000000
        /*05d0*/ 	.short	0x010a
        /*05d2*/ 	.byte	0x05
	.zero		1


	//   ....[75]....
        /*05d4*/ 	.word	0x00003ed0
        /*05d8*/ 	.word	0x000000ff
        /*05dc*/ 	.word	0x00000000
        /*05e0*/ 	.short	0x010a
        /*05e2*/ 	.byte	0x04
	.zero		1


	//   ....[76]....
        /*05e4*/ 	.word	0x000041d0
        /*05e8*/ 	.word	0x000000ff
        /*05ec*/ 	.word	0x00000000
        /*05f0*/ 	.short	0x010a
        /*05f2*/ 	.byte	0x04
	.zero		1


	//   ....[77]....
        /*05f4*/ 	.word	0x00004260
        /*05f8*/ 	.word	0x000000ff
        /*05fc*/ 	.word	0x00000000
        /*0600*/ 	.short	0x010a
        /*0602*/ 	.byte	0x05
	.zero		1


	//   ....[78]....
        /*0604*/ 	.word	0x000042f0
        /*0608*/ 	.word	0x000000ff
        /*060c*/ 	.word	0x00000000
        /*0610*/ 	.short	0x010a
        /*0612*/ 	.byte	0x05
	.zero		1


	//   ....[79]....
        /*0614*/ 	.word	0x00004390
        /*0618*/ 	.word	0x00000000
        /*061c*/ 	.word	0x00000000
        /*0620*/ 	.short	0x010a
        /*0622*/ 	.byte	0xff
	.zero		1


	//   ....[80]....
        /*0624*/ 	.word	0x000043d0
        /*0628*/ 	.word	0x00000000
        /*062c*/ 	.word	0x00000000
        /*0630*/ 	.short	0x010a
        /*0632*/ 	.byte	0xff
	.zero		1


	//   ....[81]....
        /*0634*/ 	.word	0x00004440
        /*0638*/ 	.word	0x000000ff
        /*063c*/ 	.word	0x00000000
        /*0640*/ 	.short	0x0101
        /*0642*/ 	.byte	0x04
	.zero		1


	//   ....[82]....
        /*0644*/ 	.word	0x00004480
        /*0648*/ 	.word	0x000000ff
        /*064c*/ 	.word	0x00000130
        /*0650*/ 	.short	0x010a
        /*0652*/ 	.byte	0x1a
	.zero		1


	//   ....[83]....
        /*0654*/ 	.word	0x000044d0
        /*0658*/ 	.word	0x000000ff
        /*065c*/ 	.word	0x00000000
        /*0660*/ 	.short	0x0101
        /*0662*/ 	.byte	0x04
	.zero		1


	//   ....[84]....
        /*0664*/ 	.word	0x00004970
        /*0668*/ 	.word	0x0000000c
        /*066c*/ 	.word	0x000000b0
        /*0670*/ 	.short	0x010a
        /*0672*/ 	.byte	0xff
	.zero		1


	//   ....[85]....
        /*0674*/ 	.word	0x00004ae0
        /*0678*/ 	.word	0x00000000
        /*067c*/ 	.word	0x00000000
        /*0680*/ 	.short	0x0101
        /*0682*/ 	.byte	0xff
	.zero		1


	//   ....[86]....
        /*0684*/ 	.word	0x00004f70
        /*0688*/ 	.word	0x000000ff
        /*068c*/ 	.word	0x000000a8
        /*0690*/ 	.short	0x010a
        /*0692*/ 	.byte	0x15
	.zero		1


	//   ....[87]....
        /*0694*/ 	.word	0x000050f0
        /*0698*/ 	.word	0x000000ff
        /*069c*/ 	.word	0x00000080
        /*06a0*/ 	.short	0x010a
        /*06a2*/ 	.byte	0x15
	.zero		1


	//   ....[88]....
        /*06a4*/ 	.word	0x000052f0
        /*06a8*/ 	.word	0x000000ff
        /*06ac*/ 	.word	0x00000060
        /*06b0*/ 	.short	0x010b
        /*06b2*/ 	.byte	0x15
	.zero		1


	//   ....[89]....
        /*06b4*/ 	.word	0x00005300
        /*06b8*/ 	.word	0x000000ff
        /*06bc*/ 	.word	0x00000000
        /*06c0*/ 	.short	0x0101
        /*06c2*/ 	.byte	0x06
	.zero		1


	//   ....[90]....
        /*06c4*/ 	.word	0x00005310
        /*06c8*/ 	.word	0x000000ff
        /*06cc*/ 	.word	0x00000088
        /*06d0*/ 	.short	0x010a
        /*06d2*/ 	.byte	0x15
	.zero		1


	//   ....[91]....
        /*06d4*/ 	.word	0x000054c0
        /*06d8*/ 	.word	0x000000ff
        /*06dc*/ 	.word	0x00000068
        /*06e0*/ 	.short	0x010b
        /*06e2*/ 	.byte	0x15
	.zero		1


	//   ....[92]....
        /*06e4*/ 	.word	0x000054d0
        /*06e8*/ 	.word	0x000000ff
        /*06ec*/ 	.word	0x00000000
        /*06f0*/ 	.short	0x0101
        /*06f2*/ 	.byte	0x06
	.zero		1


	//   ....[93]....
        /*06f4*/ 	.word	0x000054e0
        /*06f8*/ 	.word	0x000000ff
        /*06fc*/ 	.word	0x00000090
        /*0700*/ 	.short	0x010a
        /*0702*/ 	.byte	0x15
	.zero		1


	//   ....[94]....
        /*0704*/ 	.word	0x00005690
        /*0708*/ 	.word	0x000000ff
        /*070c*/ 	.word	0x00000070
        /*0710*/ 	.short	0x010b
        /*0712*/ 	.byte	0x15
	.zero		1


	//   ....[95]....
        /*0714*/ 	.word	0x000056a0
        /*0718*/ 	.word	0x000000ff
        /*071c*/ 	.word	0x00000000
        /*0720*/ 	.short	0x0101
        /*0722*/ 	.byte	0x06
	.zero		1


	//   ....[96]....
        /*0724*/ 	.word	0x000056b0
        /*0728*/ 	.word	0x000000ff
        /*072c*/ 	.word	0x00000098
        /*0730*/ 	.short	0x010a
        /*0732*/ 	.byte	0x15
	.zero		1


	//   ....[97]....
        /*0734*/ 	.word	0x000058f0
        /*0738*/ 	.word	0x000000ff
        /*073c*/ 	.word	0x00000078
        /*0740*/ 	.short	0x010b
        /*0742*/ 	.byte	0x15
	.zero		1


	//   ....[98]....
        /*0744*/ 	.word	0x00005900
        /*0748*/ 	.word	0x000000ff
        /*074c*/ 	.word	0x00000000
        /*0750*/ 	.short	0x0101
        /*0752*/ 	.byte	0x25
	.zero		1


	//   ....[99]....
        /*0754*/ 	.word	0x00005940
        /*0758*/ 	.word	0x000000ff
        /*075c*/ 	.word	0x00000080
        /*0760*/ 	.short	0x010a
        /*0762*/ 	.byte	0x15
	.zero		1


	//   ....[100]....
        /*0764*/ 	.word	0x00005960
        /*0768*/ 	.word	0x000000ff
        /*076c*/ 	.word	0x00000088
        /*0770*/ 	.short	0x010a
        /*0772*/ 	.byte	0x15
	.zero		1


	//   ....[101]....
        /*0774*/ 	.word	0x00005980
        /*0778*/ 	.word	0x000000ff
        /*077c*/ 	.word	0x00000090
        /*0780*/ 	.short	0x010a
        /*0782*/ 	.byte	0x15
	.zero		1


	//   ....[102]....
        /*0784*/ 	.word	0x000059c0
        /*0788*/ 	.word	0x00000000
        /*078c*/ 	.word	0x00000098
        /*0790*/ 	.short	0x010a
        /*0792*/ 	.byte	0xff
	.zero		1


	//   ....[103]....
        /*0794*/ 	.word	0x00005ce0
        /*0798*/ 	.word	0x00000003
        /*079c*/ 	.word	0x000000b0
        /*07a0*/ 	.short	0x010a
        /*07a2*/ 	.byte	0xff
	.zero		1


	//   ....[104]....
        /*07a4*/ 	.word	0x00005e60
        /*07a8*/ 	.word	0x00000000
        /*07ac*/ 	.word	0x00000000
        /*07b0*/ 	.short	0x0101
        /*07b2*/ 	.byte	0xff
	.zero		1


	//   ....[105]....
        /*07b4*/ 	.word	0x00006940
        /*07b8*/ 	.word	0x000000ff
        /*07bc*/ 	.word	0x00000060
        /*07c0*/ 	.short	0x010a
        /*07c2*/ 	.byte	0x2b
	.zero		1


	//   ....[106]....
        /*07c4*/ 	.word	0x00006970
        /*07c8*/ 	.word	0x00000036
        /*07cc*/ 	.word	0x000000d0
        /*07d0*/ 	.short	0x010a
        /*07d2*/ 	.byte	0xff
	.zero		1


	//   ....[107]....
        /*07d4*/ 	.word	0x00006a80
        /*07d8*/ 	.word	0x000000ff
        /*07dc*/ 	.word	0x00000060
        /*07e0*/ 	.short	0x010a
        /*07e2*/ 	.byte	0x2b
	.zero		1


	//   ....[108]....
        /*07e4*/ 	.word	0x00006b50
        /*07e8*/ 	.word	0x00000036
        /*07ec*/ 	.word	0x000000d0
        /*07f0*/ 	.short	0x010a
        /*07f2*/ 	.byte	0xff
	.zero		1


	//   ....[109]....
        /*07f4*/ 	.word	0x00007310
        /*07f8*/ 	.word	0x00000000
        /*07fc*/ 	.word	0x00000000
        /*0800*/ 	.short	0x0101
        /*0802*/ 	.byte	0xff
	.zero		1


	//   ....[110]....
        /*0804*/ 	.word	0x00007320
        /*0808*/ 	.word	0x00000002
        /*080c*/ 	.word	0x00000060
        /*0810*/ 	.short	0x010a
        /*0812*/ 	.byte	0xff
	.zero		1


	//   ....[111]....
        /*0814*/ 	.word	0x000073e0
        /*0818*/ 	.word	0x00000002
        /*081c*/ 	.word	0x00000060
        /*0820*/ 	.short	0x010a
        /*0822*/ 	.byte	0xff
	.zero		1


	//   ....[112]....
        /*0824*/ 	.word	0x00007be0
        /*0828*/ 	.word	0x00000000
        /*082c*/ 	.word	0x00000000
        /*0830*/ 	.short	0x0101
        /*0832*/ 	.byte	0xff
	.zero		1


	//   ....[113]....
        /*0834*/ 	.word	0x00007c00
        /*0838*/ 	.word	0x00000002
        /*083c*/ 	.word	0x00000060
        /*0840*/ 	.short	0x010a
        /*0842*/ 	.byte	0xff
	.zero		1


	//   ....[114]....
        /*0844*/ 	.word	0x00007cb0
        /*0848*/ 	.word	0x00000002
        /*084c*/ 	.word	0x00000060
        /*0850*/ 	.short	0x010a
        /*0852*/ 	.byte	0xff
	.zero		1


	//   ....[115]....
        /*0854*/ 	.word	0x000084b0
        /*0858*/ 	.word	0x00000000
        /*085c*/ 	.word	0x00000000
        /*0860*/ 	.short	0x0101
        /*0862*/ 	.byte	0xff
	.zero		1


	//   ....[116]....
        /*0864*/ 	.word	0x000084d0
        /*0868*/ 	.word	0x00000003
        /*086c*/ 	.word	0x00000060
        /*0870*/ 	.short	0x010a
        /*0872*/ 	.byte	0xff
	.zero		1


	//   ....[117]....
        /*0874*/ 	.word	0x00008580
        /*0878*/ 	.word	0x00000003
        /*087c*/ 	.word	0x00000060
        /*0880*/ 	.short	0x010a
        /*0882*/ 	.byte	0xff
	.zero		1


	//   ....[118]....
        /*0884*/ 	.word	0x00008830
        /*0888*/ 	.word	0x00000036
        /*088c*/ 	.word	0x00000000
        /*0890*/ 	.short	0x0101
        /*0892*/ 	.byte	0xff
	.zero		1


	//   ....[119]....
        /*0894*/ 	.word	0x00008dd0
        /*0898*/ 	.word	0x00000000
        /*089c*/ 	.word	0x00000000
        /*08a0*/ 	.short	0x0101
        /*08a2*/ 	.byte	0xff
	.zero		1


	//   ....[120]....
        /*08a4*/ 	.word	0x00009070
        /*08a8*/ 	.word	0x000000ff
        /*08ac*/ 	.word	0x00000000
        /*08b0*/ 	.short	0x0101
        /*08b2*/ 	.byte	0x06
	.zero		1


	//   ....[121]....
        /*08b4*/ 	.word	0x00009090
        /*08b8*/ 	.word	0x00000000
        /*08bc*/ 	.word	0x00000120
        /*08c0*/ 	.short	0x010a
        /*08c2*/ 	.byte	0xff
	.zero		1


	//   ....[122]....
        /*08c4*/ 	.word	0x000090f0
        /*08c8*/ 	.word	0x00000000
        /*08cc*/ 	.word	0x00000030
        /*08d0*/ 	.short	0x010a
        /*08d2*/ 	.byte	0xff
	.zero		1


	//   ....[123]....
        /*08d4*/ 	.word	0x00009150
        /*08d8*/ 	.word	0x00000000
        /*08dc*/ 	.word	0x00000030
        /*08e0*/ 	.short	0x010a
        /*08e2*/ 	.byte	0xff
	.zero		1


	//   ....[124]....
        /*08e4*/ 	.word	0x000091a0
        /*08e8*/ 	.word	0x00000003
        /*08ec*/ 	.word	0x000000b0
        /*08f0*/ 	.short	0x010a
        /*08f2*/ 	.byte	0xff
	.zero		1


	//   ....[125]....
        /*08f4*/ 	.word	0x00009200
        /*08f8*/ 	.word	0x00000000
        /*08fc*/ 	.word	0x00000000
        /*0900*/ 	.short	0x010a
        /*0902*/ 	.byte	0xff
	.zero		1


	//   ....[126]....
        /*0904*/ 	.word	0x00009260
        /*0908*/ 	.word	0x00000000
        /*090c*/ 	.word	0x00000000
        /*0910*/ 	.short	0x010a
        /*0912*/ 	.byte	0xff
	.zero		1


	//   ....[127]....
        /*0914*/ 	.word	0x000092c0
        /*0918*/ 	.word	0x00000000
        /*091c*/ 	.word	0x00000000
        /*0920*/ 	.short	0x010a
        /*0922*/ 	.byte	0xff
	.zero		1


	//   ....[128]....
        /*0924*/ 	.word	0x00009320
        /*0928*/ 	.word	0x00000000
        /*092c*/ 	.word	0x00000000
        /*0930*/ 	.short	0x010a
        /*0932*/ 	.byte	0xff
	.zero		1


	//   ....[129]....
        /*0934*/ 	.word	0x00009380
        /*0938*/ 	.word	0x00000000
        /*093c*/ 	.word	0x00000000
        /*0940*/ 	.short	0x010a
        /*0942*/ 	.byte	0xff
	.zero		1


	//   ....[130]....
        /*0944*/ 	.word	0x000093d0
        /*0948*/ 	.word	0x00000002
        /*094c*/ 	.word	0x00000110
        /*0950*/ 	.short	0x010a
        /*0952*/ 	.byte	0xff
	.zero		1


	//   ....[131]....
        /*0954*/ 	.word	0x00009430
        /*0958*/ 	.word	0x00000002
        /*095c*/ 	.word	0x000000c0
        /*0960*/ 	.short	0x010a
        /*0962*/ 	.byte	0xff
	.zero		1


	//   ....[132]....
        /*0964*/ 	.word	0x00009480
        /*0968*/ 	.word	0x00000002
        /*096c*/ 	.word	0x000000b0
        /*0970*/ 	.short	0x010a
        /*0972*/ 	.byte	0xff
	.zero		1


	//   ....[133]....
        /*0974*/ 	.word	0x000094e0
        /*0978*/ 	.word	0x00000000
        /*097c*/ 	.word	0x000000c0
        /*0980*/ 	.short	0x010a
        /*0982*/ 	.byte	0xff
	.zero		1


	//   ....[134]....
        /*0984*/ 	.word	0x00009540
        /*0988*/ 	.word	0x00000005
        /*098c*/ 	.word	0x00000008
        /*0990*/ 	.short	0x010a
        /*0992*/ 	.byte	0xff
	.zero		1


	//   ....[135]....
        /*0994*/ 	.word	0x00009620
        /*0998*/ 	.word	0x00000000
        /*099c*/ 	.word	0x00000008
        /*09a0*/ 	.short	0x010a
        /*09a2*/ 	.byte	0xff
	.zero		1


	//   ....[136]....
        /*09a4*/ 	.word	0x00009670
        /*09a8*/ 	.word	0x00000000
        /*09ac*/ 	.word	0x000000b0
        /*09b0*/ 	.short	0x010a
        /*09b2*/ 	.byte	0xff
	.zero		1


	//   ....[137]....
        /*09b4*/ 	.word	0x000096d0
        /*09b8*/ 	.word	0x00000000
        /*09bc*/ 	.word	0x000000f0
        /*09c0*/ 	.short	0x010a
        /*09c2*/ 	.byte	0xff
	.zero		1


	//   ....[138]....
        /*09c4*/ 	.word	0x00009730
        /*09c8*/ 	.word	0x00000000
        /*09cc*/ 	.word	0x00000000
        /*09d0*/ 	.short	0x010a
        /*09d2*/ 	.byte	0xff
	.zero		1


	//   ....[139]....
        /*09d4*/ 	.word	0x00009790
        /*09d8*/ 	.word	0x00000000
        /*09dc*/ 	.word	0x00000000
        /*09e0*/ 	.short	0x010a
        /*09e2*/ 	.byte	0xff
	.zero		1


	//   ....[140]....
        /*09e4*/ 	.word	0x000097f0
        /*09e8*/ 	.word	0x00000000
        /*09ec*/ 	.word	0x00000000
        /*09f0*/ 	.short	0x010a
        /*09f2*/ 	.byte	0xff
	.zero		1


	//   ....[141]....
        /*09f4*/ 	.word	0x00009850
        /*09f8*/ 	.word	0x00000000
        /*09fc*/ 	.word	0x00000000
        /*0a00*/ 	.short	0x010a
        /*0a02*/ 	.byte	0xff
	.zero		1


	//   ....[142]....
        /*0a04*/ 	.word	0x000098b0
        /*0a08*/ 	.word	0x00000000
        /*0a0c*/ 	.word	0x00000130
        /*0a10*/ 	.short	0x010a
        /*0a12*/ 	.byte	0xff
	.zero		1


	//   ....[143]....
        /*0a14*/ 	.word	0x00009900
        /*0a18*/ 	.word	0x0000000c
        /*0a1c*/ 	.word	0x000000b0
        /*0a20*/ 	.short	0x010a
        /*0a22*/ 	.byte	0xff
	.zero		1


	//   ....[144]....
        /*0a24*/ 	.word	0x00009960
        /*0a28*/ 	.word	0x00000000
        /*0a2c*/ 	.word	0x000000a8
        /*0a30*/ 	.short	0x010a
        /*0a32*/ 	.byte	0xff
	.zero		1


	//   ....[145]....
        /*0a34*/ 	.word	0x000099c0
        /*0a38*/ 	.word	0x00000000
        /*0a3c*/ 	.word	0x00000080
        /*0a40*/ 	.short	0x010a
        /*0a42*/ 	.byte	0xff
	.zero		1


	//   ....[146]....
        /*0a44*/ 	.word	0x00009a20
        /*0a48*/ 	.word	0x00000000
        /*0a4c*/ 	.word	0x00000088
        /*0a50*/ 	.short	0x010a
        /*0a52*/ 	.byte	0xff
	.zero		1


	//   ....[147]....
        /*0a54*/ 	.word	0x00009a80
        /*0a58*/ 	.word	0x00000000
        /*0a5c*/ 	.word	0x00000090
        /*0a60*/ 	.short	0x010a
        /*0a62*/ 	.byte	0xff
	.zero		1


	//   ....[148]....
        /*0a64*/ 	.word	0x00009ae0
        /*0a68*/ 	.word	0x00000000
        /*0a6c*/ 	.word	0x00000098
        /*0a70*/ 	.short	0x010a
        /*0a72*/ 	.byte	0xff
	.zero		1


	//   ....[149]....
        /*0a74*/ 	.word	0x00009b40
        /*0a78*/ 	.word	0x00000000
        /*0a7c*/ 	.word	0x00000080
        /*0a80*/ 	.short	0x010a
        /*0a82*/ 	.byte	0xff
	.zero		1


	//   ....[150]....
        /*0a84*/ 	.word	0x00009ba0
        /*0a88*/ 	.word	0x00000000
        /*0a8c*/ 	.word	0x00000088
        /*0a90*/ 	.short	0x010a
        /*0a92*/ 	.byte	0xff
	.zero		1


	//   ....[151]....
        /*0a94*/ 	.word	0x00009c00
        /*0a98*/ 	.word	0x00000000
        /*0a9c*/ 	.word	0x00000090
        /*0aa0*/ 	.short	0x010a
        /*0aa2*/ 	.byte	0xff
	.zero		1


	//   ....[152]....
        /*0aa4*/ 	.word	0x00009c50
        /*0aa8*/ 	.word	0x00000003
        /*0aac*/ 	.word	0x000000b0
        /*0ab0*/ 	.short	0x010a
        /*0ab2*/ 	.byte	0xff
	.zero		1


	//   ....[153]....
        /*0ab4*/ 	.word	0x00009cb0
        /*0ab8*/ 	.word	0x00000002
        /*0abc*/ 	.word	0x00000060
        /*0ac0*/ 	.short	0x010a
        /*0ac2*/ 	.byte	0xff
	.zero		1


	//   ....[154]....
        /*0ac4*/ 	.word	0x00009d00
        /*0ac8*/ 	.word	0x00000036
        /*0acc*/ 	.word	0x000000d0
        /*0ad0*/ 	.short	0x010a
        /*0ad2*/ 	.byte	0xff
	.zero		1


	//   ....[155]....
        /*0ad4*/ 	.word	0x00009d50
        /*0ad8*/ 	.word	0x00000002
        /*0adc*/ 	.word	0x00000060
        /*0ae0*/ 	.short	0x010a
        /*0ae2*/ 	.byte	0xff
	.zero		1


	//   ....[156]....
        /*0ae4*/ 	.word	0x00009da0
        /*0ae8*/ 	.word	0x00000002
        /*0aec*/ 	.word	0x00000060
        /*0af0*/ 	.short	0x010a
        /*0af2*/ 	.byte	0xff
	.zero		1


	//   ....[157]....
        /*0af4*/ 	.word	0x00009df0
        /*0af8*/ 	.word	0x00000003
        /*0afc*/ 	.word	0x00000060
        /*0b00*/ 	.short	0x010a
        /*0b02*/ 	.byte	0xff
	.zero		1


	//----- nvinfo : EIATTR_NUM_MBARRIERS
	.align		4
.L_47:
        /*0b04*/ 	.byte	0x03, 0x38
        /*0b06*/ 	.short	0x0027


	//----- nvinfo : EIATTR_EXIT_INSTR_OFFSETS
	.align		4
        /*0b08*/ 	.byte	0x04, 0x1c
        /*0b0a*/ 	.short	(.L_49 - .L_48)


	//   ....[0]....
.L_48:
        /*0b0c*/ 	.word	0x00002e40


	//   ....[1]....
        /*0b10*/ 	.word	0x00003330


	//   ....[2]....
        /*0b14*/ 	.word	0x00003390


	//   ....[3]....
        /*0b18*/ 	.word	0x00004700


	//   ....[4]....
        /*0b1c*/ 	.word	0x000059f0


	//   ....[5]....
        /*0b20*/ 	.word	0x00005a30


	//   ....[6]....
        /*0b24*/ 	.word	0x00008f70


	//   ....[7]....
        /*0b28*/ 	.word	0x00008fe0


	//   ....[8]....
        /*0b2c*/ 	.word	0x00009010


	//   ....[9]....
        /*0b30*/ 	.word	0x00009080


	//----- nvinfo : EIATTR_MAX_THREADS
	.align		4
.L_49:
        /*0b34*/ 	.byte	0x04, 0x05
        /*0b36*/ 	.short	(.L_51 - .L_50)
.L_50:
        /*0b38*/ 	.word	0x00000100
        /*0b3c*/ 	.word	0x00000001
        /*0b40*/ 	.word	0x00000001


	//----- nvinfo : EIATTR_CRS_STACK_SIZE
	.align		4
.L_51:
        /*0b44*/ 	.byte	0x04, 0x1e
        /*0b46*/ 	.short	(.L_53 - .L_52)
.L_52:
        /*0b48*/ 	.word	0x00000000


	//----- nvinfo : EIATTR_CBANK_PARAM_SIZE
	.align		4
.L_53:
        /*0b4c*/ 	.byte	0x03, 0x19
        /*0b4e*/ 	.short	0x0800


	//----- nvinfo : EIATTR_PARAM_CBANK
	.align		4
        /*0b50*/ 	.byte	0x04, 0x0a
        /*0b52*/ 	.short	(.L_55 - .L_54)
	.align		4
.L_54:
        /*0b54*/ 	.word	index@(.nv.constant0._ZN7cutlass13device_kernelINS_4gemm6kernel13GemmUniversalIN4cute5tupleIJiiiiEEENS1_10collective13CollectiveMmaINS1_35MainloopSm100TmaUmmaWarpSpecializedILi6ELi2ELi4ENS5_IJNS4_1CILi4EEENSA_ILi2EEENSA_ILi1EEEEEEEENS5_IJNSA_ILi128EEESG_NSA_ILi64EEEEEENS_6half_tENS5_IJSD_llEEESJ_NS5_IJlSD_lEEENS4_8TiledMMAINS4_8MMA_AtomIJNS4_26SM100_MMA_F16BF16_2x1SM_SSISJ_SJ_fLi128ELi128ELNS4_4UMMA5MajorE1ELSQ_0ELNSP_7ScaleInE0ELSR_0EEEEEENS4_6LayoutINS5_IJSD_SD_SD_EEENS5_IJNSA_ILi0EEESW_SW_EEEEENS5_IJNS4_10UnderscoreESZ_SZ_EEEEENS4_28SM100_TMA_2SM_LOAD_MULTICASTENS4_14ComposedLayoutINS4_7SwizzleILi3ELi4ELi3EEENS4_18smem_ptr_flag_bitsILi16EEENSU_INS5_IJSH_NSA_ILi8EEEEEENS5_IJSD_SH_EEEEEEEvNS4_8identityES12_NS13_IS15_S17_NSU_INS5_IJS18_SH_EEENS5_IJSH_SD_EEEEEEEvS1D_EENS_8epilogue10collective18CollectiveEpilogueINS1J_23Sm100TmaWarpSpecializedILi4ELi2ELi16ELb1ELb0EEEJNS5_IJSH_SG_SH_EEENS5_IJNSU_ISH_SD_EENSU_INS5_IJNSA_ILi16EEESC_EEES1A_EEEEESJ_SL_SJ_SL_NS1J_6fusion15FusionCallbacksIS1N_NS1U_17LinearCombinationISJ_fSJ_fLNS_15FloatRoundStyleE2EEES1O_S1T_JEEENS4_5SM1004TMEM4LOAD26SM100_TMEM_LOAD_32dp32b16xENS4_13SM90_TMA_LOADENS13_INS14_ILi1ELi4ELi3EEES17_NSU_INS5_IJS18_S1Q_EEENS5_IJS1Q_SD_EEEEEEENS4_39AutoVectorizingCopyWithAssumedAlignmentILi128EEENS4_14SM90_TMA_STOREES29_S2B_S2B_EEEvvEEEEvNT_6ParamsE)
        /*0b58*/ 	.short	0x0380
        /*0b5a*/ 	.short	0x0800


	//----- nvinfo : EIATTR_SW_WAR
	.align		4
.L_55:
        /*0b5c*/ 	.byte	0x04, 0x36
        /*0b5e*/ 	.short	(.L_57 - .L_56)
.L_56:
        /*0b60*/ 	.word	0x00000008
.L_57:


//--------------------- .nv.callgraph             --------------------------
	.section	.nv.callgraph,"",@"SHT_CUDA_CALLGRAPH"
	.align	4
	.sectionentsize	8
	.align		4
        /*0000*/ 	.word	0x00000000
	.align		4
        /*0004*/ 	.word	0xffffffff
	.align		4
        /*0008*/ 	.word	index@(_ZN7cutlass13device_kernelINS_4gemm6kernel13GemmUniversalIN4cute5tupleIJiiiiEEENS1_10collective13CollectiveMmaINS1_35MainloopSm100TmaUmmaWarpSpecializedILi6ELi2ELi4ENS5_IJNS4_1CILi4EEENSA_ILi2EEENSA_ILi1EEEEEEEENS5_IJNSA_ILi128EEESG_NSA_ILi64EEEEEENS_6half_tENS5_IJSD_llEEESJ_NS5_IJlSD_lEEENS4_8TiledMMAINS4_8MMA_AtomIJNS4_26SM100_MMA_F16BF16_2x1SM_SSISJ_SJ_fLi128ELi128ELNS4_4UMMA5MajorE1ELSQ_0ELNSP_7ScaleInE0ELSR_0EEEEEENS4_6LayoutINS5_IJSD_SD_SD_EEENS5_IJNSA_ILi0EEESW_SW_EEEEENS5_IJNS4_10UnderscoreESZ_SZ_EEEEENS4_28SM100_TMA_2SM_LOAD_MULTICASTENS4_14ComposedLayoutINS4_7SwizzleILi3ELi4ELi3EEENS4_18smem_ptr_flag_bitsILi16EEENSU_INS5_IJSH_NSA_ILi8EEEEEENS5_IJSD_SH_EEEEEEEvNS4_8identityES12_NS13_IS15_S17_NSU_INS5_IJS18_SH_EEENS5_IJSH_SD_EEEEEEEvS1D_EENS_8epilogue10collective18CollectiveEpilogueINS1J_23Sm100TmaWarpSpecializedILi4ELi2ELi16ELb1ELb0EEEJNS5_IJSH_SG_SH_EEENS5_IJNSU_ISH_SD_EENSU_INS5_IJNSA_ILi16EEESC_EEES1A_EEEEESJ_SL_SJ_SL_NS1J_6fusion15FusionCallbacksIS1N_NS1U_17LinearCombinationISJ_fSJ_fLNS_15FloatRoundStyleE2EEES1O_S1T_JEEENS4_5SM1004TMEM4LOAD26SM100_TMEM_LOAD_32dp32b16xENS4_13SM90_TMA_LOADENS13_INS14_ILi1ELi4ELi3EEES17_NSU_INS5_IJS18_S1Q_EEENS5_IJS1Q_SD_EEEEEEENS4_39AutoVectorizingCopyWithAssumedAlignmentILi128EEENS4_14SM90_TMA_STOREES29_S2B_S2B_EEEvvEEEEvNT_6ParamsE)
	.align		4
        /*000c*/ 	.word	index@(__assertfail)
	.align		4
        /*0010*/ 	.word	0x00000000
	.align		4
        /*0014*/ 	.word	0xfffffffe
	.align		4
        /*0018*/ 	.word	0x00000000
	.align		4
        /*001c*/ 	.word	0xfffffffd
	.align		4
        /*0020*/ 	.word	0x00000000
	.align		4
        /*0024*/ 	.word	0xfffffffc


//--------------------- .nv.constant4             --------------------------
	.section	.nv.constant4,"a",@progbits
	.align	8
	.align		8
.nv.constant4:
        /*0000*/ 	.dword	__assertfail
	.align		8
        /*0008*/ 	.dword	__unnamed_1
	.align		8
        /*0010*/ 	.dword	__unnamed_2
	.align		8
        /*0018*/ 	.dword	_ZN40_INTERNAL_81159b63_4_k_cu_1f056871_364094cuda3std3__45__cpo5beginE
	.align		8
        /*0020*/ 	.dword	_ZN40_INTERNAL_81159b63_4_k_cu_1f056871_364094cuda3std3__45__cpo3endE
	.align		8
        /*0028*/ 	.dword	_ZN40_INTERNAL_81159b63_4_k_cu_1f056871_364094cuda3std3__45__cpo6cbeginE
	.align		8
        /*0030*/ 	.dword	_ZN40_INTERNAL_81159b63_4_k_cu_1f056871_364094cuda3std3__45__cpo4cendE
	.align		8
        /*0038*/ 	.dword	_ZN40_INTERNAL_81159b63_4_k_cu_1f056871_364094cuda3std3__442_GLOBAL__N__81159b63_4_k_cu_1f056871_364096ignoreE
	.align		8
        /*0040*/ 	.dword	_ZN40_INTERNAL_81159b63_4_k_cu_1f056871_364094cuda3std3__419piecewise_constructE
	.align		8
        /*0048*/ 	.dword	_ZN40_INTERNAL_81159b63_4_k_cu_1f056871_364094cuda3std3__48in_placeE
	.align		8
        /*0050*/ 	.dword	_ZN40_INTERNAL_81159b63_4_k_cu_1f056871_364094cuda3std6ranges3__45__cpo4swapE
	.align		8
        /*0058*/ 	.dword	_ZN40_INTERNAL_81159b63_4_k_cu_1f056871_364094cuda3std6ranges3__45__cpo9iter_moveE
	.align		8
        /*0060*/ 	.dword	_ZN40_INTERNAL_81159b63_4_k_cu_1f056871_364094cute7productE
	.align		8
        /*0068*/ 	.dword	_ZN40_INTERNAL_81159b63_4_k_cu_1f056871_364094cute1_E
	.align		8
        /*0070*/ 	.dword	$str$25
	.align		8
        /*0078*/ 	.dword	$str$26
	.align		8
        /*0080*/ 	.dword	$str$27
	.align		8
        /*0088*/ 	.dword	$str$28


//--------------------- .text._ZN7cutlass13device_kernelINS_4gemm6kernel13GemmUniversalIN4cute5tupleIJiiiiEEENS1_10collective13CollectiveMmaINS1_35MainloopSm100TmaUmmaWarpSpecializedILi6ELi2ELi4ENS5_IJNS4_1CILi4EEENSA_ILi2EEENSA_ILi1EEEEEEEENS5_IJNSA_ILi128EEESG_NSA_ILi64EEEEEENS_6half_tENS5_IJSD_llEEESJ_NS5_IJlSD_lEEENS4_8TiledMMAINS4_8MMA_AtomIJNS4_26SM100_MMA_F16BF16_2x1SM_SSISJ_SJ_fLi128ELi128ELNS4_4UMMA5MajorE1ELSQ_0ELNSP_7ScaleInE0ELSR_0EEEEEENS4_6LayoutINS5_IJSD_SD_SD_EEENS5_IJNSA_ILi0EEESW_SW_EEEEENS5_IJNS4_10UnderscoreESZ_SZ_EEEEENS4_28SM100_TMA_2SM_LOAD_MULTICASTENS4_14ComposedLayoutINS4_7SwizzleILi3ELi4ELi3EEENS4_18smem_ptr_flag_bitsILi16EEENSU_INS5_IJSH_NSA_ILi8EEEEEENS5_IJSD_SH_EEEEEEEvNS4_8identityES12_NS13_IS15_S17_NSU_INS5_IJS18_SH_EEENS5_IJSH_SD_EEEEEEEvS1D_EENS_8epilogue10collective18CollectiveEpilogueINS1J_23Sm100TmaWarpSpecializedILi4ELi2ELi16ELb1ELb0EEEJNS5_IJSH_SG_SH_EEENS5_IJNSU_ISH_SD_EENSU_INS5_IJNSA_ILi16EEESC_EEES1A_EEEEESJ_SL_SJ_SL_NS1J_6fusion15FusionCallbacksIS1N_NS1U_17LinearCombinationISJ_fSJ_fLNS_15FloatRoundStyleE2EEES1O_S1T_JEEENS4_5SM1004TMEM4LOAD26SM100_TMEM_LOAD_32dp32b16xENS4_13SM90_TMA_LOADENS13_INS14_ILi1ELi4ELi3EEES17_NSU_INS5_IJS18_S1Q_EEENS5_IJS1Q_SD_EEEEEEENS4_39AutoVectorizingCopyWithAssumedAlignmentILi128EEENS4_14SM90_TMA_STOREES29_S2B_S2B_EEEvvEEEEvNT_6ParamsE --------------------------
	.section	.text._ZN7cutlass13device_kernelINS_4gemm6kernel13GemmUniversalIN4cute5tupleIJiiiiEEENS1_10collective13CollectiveMmaINS1_35MainloopSm100TmaUmmaWarpSpecializedILi6ELi2ELi4ENS5_IJNS4_1CILi4EEENSA_ILi2EEENSA_ILi1EEEEEEEENS5_IJNSA_ILi128EEESG_NSA_ILi64EEEEEENS_6half_tENS5_IJSD_llEEESJ_NS5_IJlSD_lEEENS4_8TiledMMAINS4_8MMA_AtomIJNS4_26SM100_MMA_F16BF16_2x1SM_SSISJ_SJ_fLi128ELi128ELNS4_4UMMA5MajorE1ELSQ_0ELNSP_7ScaleInE0ELSR_0EEEEEENS4_6LayoutINS5_IJSD_SD_SD_EEENS5_IJNSA_ILi0EEESW_SW_EEEEENS5_IJNS4_10UnderscoreESZ_SZ_EEEEENS4_28SM100_TMA_2SM_LOAD_MULTICASTENS4_14ComposedLayoutINS4_7SwizzleILi3ELi4ELi3EEENS4_18smem_ptr_flag_bitsILi16EEENSU_INS5_IJSH_NSA_ILi8EEEEEENS5_IJSD_SH_EEEEEEEvNS4_8identityES12_NS13_IS15_S17_NSU_INS5_IJS18_SH_EEENS5_IJSH_SD_EEEEEEEvS1D_EENS_8epilogue10collective18CollectiveEpilogueINS1J_23Sm100TmaWarpSpecializedILi4ELi2ELi16ELb1ELb0EEEJNS5_IJSH_SG_SH_EEENS5_IJNSU_ISH_SD_EENSU_INS5_IJNSA_ILi16EEESC_EEES1A_EEEEESJ_SL_SJ_SL_NS1J_6fusion15FusionCallbacksIS1N_NS1U_17LinearCombinationISJ_fSJ_fLNS_15FloatRoundStyleE2EEES1O_S1T_JEEENS4_5SM1004TMEM4LOAD26SM100_TMEM_LOAD_32dp32b16xENS4_13SM90_TMA_LOADENS13_INS14_ILi1ELi4ELi3EEES17_NSU_INS5_IJS18_S1Q_EEENS5_IJS1Q_SD_EEEEEEENS4_39AutoVectorizingCopyWithAssumedAlignmentILi128EEENS4_14SM90_TMA_STOREES29_S2B_S2B_EEEvvEEEEvNT_6ParamsE,"ax",@progbits
	.align	128
.text._ZN7cutlass13device_kernelINS_4gemm6kernel13GemmUniversalIN4cute5tupleIJiiiiEEENS1_10collective13CollectiveMmaINS1_35MainloopSm100TmaUmmaWarpSpecializedILi6ELi2ELi4ENS5_IJNS4_1CILi4EEENSA_ILi2EEENSA_ILi1EEEEEEEENS5_IJNSA_ILi128EEESG_NSA_ILi64EEEEEENS_6half_tENS5_IJSD_llEEESJ_NS5_IJlSD_lEEENS4_8TiledMMAINS4_8MMA_AtomIJNS4_26SM100_MMA_F16BF16_2x1SM_SSISJ_SJ_fLi128ELi128ELNS4_4UMMA5MajorE1ELSQ_0ELNSP_7ScaleInE0ELSR_0EEEEEENS4_6LayoutINS5_IJSD_SD_SD_EEENS5_IJNSA_ILi0EEESW_SW_EEEEENS5_IJNS4_10UnderscoreESZ_SZ_EEEEENS4_28SM100_TMA_2SM_LOAD_MULTICASTENS4_14ComposedLayoutINS4_7SwizzleILi3ELi4ELi3EEENS4_18smem_ptr_flag_bitsILi16EEENSU_INS5_IJSH_NSA_ILi8EEEEEENS5_IJSD_SH_EEEEEEEvNS4_8identityES12_NS13_IS15_S17_NSU_INS5_IJS18_SH_EEENS5_IJSH_SD_EEEEEEEvS1D_EENS_8epilogue10collective18CollectiveEpilogueINS1J_23Sm100TmaWarpSpecializedILi4ELi2ELi16ELb1ELb0EEEJNS5_IJSH_SG_SH_EEENS5_IJNSU_ISH_SD_EENSU_INS5_IJNSA_ILi16EEESC_EEES1A_EEEEESJ_SL_SJ_SL_NS1J_6fusion15FusionCallbacksIS1N_NS1U_17LinearCombinationISJ_fSJ_fLNS_15FloatRoundStyleE2EEES1O_S1T_JEEENS4_5SM1004TMEM4LOAD26SM100_TMEM_LOAD_32dp32b16xENS4_13SM90_TMA_LOADENS13_INS14_ILi1ELi4ELi3EEES17_NSU_INS5_IJS18_S1Q_EEENS5_IJS1Q_SD_EEEEEEENS4_39AutoVectorizingCopyWithAssumedAlignmentILi128EEENS4_14SM90_TMA_STOREES29_S2B_S2B_EEEvvEEEEvNT_6ParamsE:
        .type           _ZN7cutlass13device_kernelINS_4gemm6kernel13GemmUniversalIN4cute5tupleIJiiiiEEENS1_10collective13CollectiveMmaINS1_35MainloopSm100TmaUmmaWarpSpecializedILi6ELi2ELi4ENS5_IJNS4_1CILi4EEENSA_ILi2EEENSA_ILi1EEEEEEEENS5_IJNSA_ILi128EEESG_NSA_ILi64EEEEEENS_6half_tENS5_IJSD_llEEESJ_NS5_IJlSD_lEEENS4_8TiledMMAINS4_8MMA_AtomIJNS4_26SM100_MMA_F16BF16_2x1SM_SSISJ_SJ_fLi128ELi128ELNS4_4UMMA5MajorE1ELSQ_0ELNSP_7ScaleInE0ELSR_0EEEEEENS4_6LayoutINS5_IJSD_SD_SD_EEENS5_IJNSA_ILi0EEESW_SW_EEEEENS5_IJNS4_10UnderscoreESZ_SZ_EEEEENS4_28SM100_TMA_2SM_LOAD_MULTICASTENS4_14ComposedLayoutINS4_7SwizzleILi3ELi4ELi3EEENS4_18smem_ptr_flag_bitsILi16EEENSU_INS5_IJSH_NSA_ILi8EEEEEENS5_IJSD_SH_EEEEEEEvNS4_8identityES12_NS13_IS15_S17_NSU_INS5_IJS18_SH_EEENS5_IJSH_SD_EEEEEEEvS1D_EENS_8epilogue10collective18CollectiveEpilogueINS1J_23Sm100TmaWarpSpecializedILi4ELi2ELi16ELb1ELb0EEEJNS5_IJSH_SG_SH_EEENS5_IJNSU_ISH_SD_EENSU_INS5_IJNSA_ILi16EEESC_EEES1A_EEEEESJ_SL_SJ_SL_NS1J_6fusion15FusionCallbacksIS1N_NS1U_17LinearCombinationISJ_fSJ_fLNS_15FloatRoundStyleE2EEES1O_S1T_JEEENS4_5SM1004TMEM4LOAD26SM100_TMEM_LOAD_32dp32b16xENS4_13SM90_TMA_LOADENS13_INS14_ILi1ELi4ELi3EEES17_NSU_INS5_IJS18_S1Q_EEENS5_IJS1Q_SD_EEEEEEENS4_39AutoVectorizingCopyWithAssumedAlignmentILi128EEENS4_14SM90_TMA_STOREES29_S2B_S2B_EEEvvEEEEvNT_6ParamsE,@function
        .size           _ZN7cutlass13device_kernelINS_4gemm6kernel13GemmUniversalIN4cute5tupleIJiiiiEEENS1_10collective13CollectiveMmaINS1_35MainloopSm100TmaUmmaWarpSpecializedILi6ELi2ELi4ENS5_IJNS4_1CILi4EEENSA_ILi2EEENSA_ILi1EEEEEEEENS5_IJNSA_ILi128EEESG_NSA_ILi64EEEEEENS_6half_tENS5_IJSD_llEEESJ_NS5_IJlSD_lEEENS4_8TiledMMAINS4_8MMA_AtomIJNS4_26SM100_MMA_F16BF16_2x1SM_SSISJ_SJ_fLi128ELi128ELNS4_4UMMA5MajorE1ELSQ_0ELNSP_7ScaleInE0ELSR_0EEEEEENS4_6LayoutINS5_IJSD_SD_SD_EEENS5_IJNSA_ILi0EEESW_SW_EEEEENS5_IJNS4_10UnderscoreESZ_SZ_EEEEENS4_28SM100_TMA_2SM_LOAD_MULTICASTENS4_14ComposedLayoutINS4_7SwizzleILi3ELi4ELi3EEENS4_18smem_ptr_flag_bitsILi16EEENSU_INS5_IJSH_NSA_ILi8EEEEEENS5_IJSD_SH_EEEEEEEvNS4_8identityES12_NS13_IS15_S17_NSU_INS5_IJS18_SH_EEENS5_IJSH_SD_EEEEEEEvS1D_EENS_8epilogue10collective18CollectiveEpilogueINS1J_23Sm100TmaWarpSpecializedILi4ELi2ELi16ELb1ELb0EEEJNS5_IJSH_SG_SH_EEENS5_IJNSU_ISH_SD_EENSU_INS5_IJNSA_ILi16EEESC_EEES1A_EEEEESJ_SL_SJ_SL_NS1J_6fusion15FusionCallbacksIS1N_NS1U_17LinearCombinationISJ_fSJ_fLNS_15FloatRoundStyleE2EEES1O_S1T_JEEENS4_5SM1004TMEM4LOAD26SM100_TMEM_LOAD_32dp32b16xENS4_13SM90_TMA_LOADENS13_INS14_ILi1ELi4ELi3EEES17_NSU_INS5_IJS18_S1Q_EEENS5_IJS1Q_SD_EEEEEEENS4_39AutoVectorizingCopyWithAssumedAlignmentILi128EEENS4_14SM90_TMA_STOREES29_S2B_S2B_EEEvvEEEEvNT_6ParamsE,(.L_x_203 - _ZN7cutlass13device_kernelINS_4gemm6kernel13GemmUniversalIN4cute5tupleIJiiiiEEENS1_10collective13CollectiveMmaINS1_35MainloopSm100TmaUmmaWarpSpecializedILi6ELi2ELi4ENS5_IJNS4_1CILi4EEENSA_ILi2EEENSA_ILi1EEEEEEEENS5_IJNSA_ILi128EEESG_NSA_ILi64EEEEEENS_6half_tENS5_IJSD_llEEESJ_NS5_IJlSD_lEEENS4_8TiledMMAINS4_8MMA_AtomIJNS4_26SM100_MMA_F16BF16_2x1SM_SSISJ_SJ_fLi128ELi128ELNS4_4UMMA5MajorE1ELSQ_0ELNSP_7ScaleInE0ELSR_0EEEEEENS4_6LayoutINS5_IJSD_SD_SD_EEENS5_IJNSA_ILi0EEESW_SW_EEEEENS5_IJNS4_10UnderscoreESZ_SZ_EEEEENS4_28SM100_TMA_2SM_LOAD_MULTICASTENS4_14ComposedLayoutINS4_7SwizzleILi3ELi4ELi3EEENS4_18smem_ptr_flag_bitsILi16EEENSU_INS5_IJSH_NSA_ILi8EEEEEENS5_IJSD_SH_EEEEEEEvNS4_8identityES12_NS13_IS15_S17_NSU_INS5_IJS18_SH_EEENS5_IJSH_SD_EEEEEEEvS1D_EENS_8epilogue10collective18CollectiveEpilogueINS1J_23Sm100TmaWarpSpecializedILi4ELi2ELi16ELb1ELb0EEEJNS5_IJSH_SG_SH_EEENS5_IJNSU_ISH_SD_EENSU_INS5_IJNSA_ILi16EEESC_EEES1A_EEEEESJ_SL_SJ_SL_NS1J_6fusion15FusionCallbacksIS1N_NS1U_17LinearCombinationISJ_fSJ_fLNS_15FloatRoundStyleE2EEES1O_S1T_JEEENS4_5SM1004TMEM4LOAD26SM100_TMEM_LOAD_32dp32b16xENS4_13SM90_TMA_LOADENS13_INS14_ILi1ELi4ELi3EEES17_NSU_INS5_IJS18_S1Q_EEENS5_IJS1Q_SD_EEEEEEENS4_39AutoVectorizingCopyWithAssumedAlignmentILi128EEENS4_14SM90_TMA_STOREES29_S2B_S2B_EEEvvEEEEvNT_6ParamsE)
        .other          _ZN7cutlass13device_kernelINS_4gemm6kernel13GemmUniversalIN4cute5tupleIJiiiiEEENS1_10collective13CollectiveMmaINS1_35MainloopSm100TmaUmmaWarpSpecializedILi6ELi2ELi4ENS5_IJNS4_1CILi4EEENSA_ILi2EEENSA_ILi1EEEEEEEENS5_IJNSA_ILi128EEESG_NSA_ILi64EEEEEENS_6half_tENS5_IJSD_llEEESJ_NS5_IJlSD_lEEENS4_8TiledMMAINS4_8MMA_AtomIJNS4_26SM100_MMA_F16BF16_2x1SM_SSISJ_SJ_fLi128ELi128ELNS4_4UMMA5MajorE1ELSQ_0ELNSP_7ScaleInE0ELSR_0EEEEEENS4_6LayoutINS5_IJSD_SD_SD_EEENS5_IJNSA_ILi0EEESW_SW_EEEEENS5_IJNS4_10UnderscoreESZ_SZ_EEEEENS4_28SM100_TMA_2SM_LOAD_MULTICASTENS4_14ComposedLayoutINS4_7SwizzleILi3ELi4ELi3EEENS4_18smem_ptr_flag_bitsILi16EEENSU_INS5_IJSH_NSA_ILi8EEEEEENS5_IJSD_SH_EEEEEEEvNS4_8identityES12_NS13_IS15_S17_NSU_INS5_IJS18_SH_EEENS5_IJSH_SD_EEEEEEEvS1D_EENS_8epilogue10collective18CollectiveEpilogueINS1J_23Sm100TmaWarpSpecializedILi4ELi2ELi16ELb1ELb0EEEJNS5_IJSH_SG_SH_EEENS5_IJNSU_ISH_SD_EENSU_INS5_IJNSA_ILi16EEESC_EEES1A_EEEEESJ_SL_SJ_SL_NS1J_6fusion15FusionCallbacksIS1N_NS1U_17LinearCombinationISJ_fSJ_fLNS_15FloatRoundStyleE2EEES1O_S1T_JEEENS4_5SM1004TMEM4LOAD26SM100_TMEM_LOAD_32dp32b16xENS4_13SM90_TMA_LOADENS13_INS14_ILi1ELi4ELi3EEES17_NSU_INS5_IJS18_S1Q_EEENS5_IJS1Q_SD_EEEEEEENS4_39AutoVectorizingCopyWithAssumedAlignmentILi128EEENS4_14SM90_TMA_STOREES29_S2B_S2B_EEEvvEEEEvNT_6ParamsE,@"STO_CUDA_ENTRY STV_DEFAULT"
_ZN7cutlass13device_kernelINS_4gemm6kernel13GemmUniversalIN4cute5tupleIJiiiiEEENS1_10collective13CollectiveMmaINS1_35MainloopSm100TmaUmmaWarpSpecializedILi6ELi2ELi4ENS5_IJNS4_1CILi4EEENSA_ILi2EEENSA_ILi1EEEEEEEENS5_IJNSA_ILi128EEESG_NSA_ILi64EEEEEENS_6half_tENS5_IJSD_llEEESJ_NS5_IJlSD_lEEENS4_8TiledMMAINS4_8MMA_AtomIJNS4_26SM100_MMA_F16BF16_2x1SM_SSISJ_SJ_fLi128ELi128ELNS4_4UMMA5MajorE1ELSQ_0ELNSP_7ScaleInE0ELSR_0EEEEEENS4_6LayoutINS5_IJSD_SD_SD_EEENS5_IJNSA_ILi0EEESW_SW_EEEEENS5_IJNS4_10UnderscoreESZ_SZ_EEEEENS4_28SM100_TMA_2SM_LOAD_MULTICASTENS4_14ComposedLayoutINS4_7SwizzleILi3ELi4ELi3EEENS4_18smem_ptr_flag_bitsILi16EEENSU_INS5_IJSH_NSA_ILi8EEEEEENS5_IJSD_SH_EEEEEEEvNS4_8identityES12_NS13_IS15_S17_NSU_INS5_IJS18_SH_EEENS5_IJSH_SD_EEEEEEEvS1D_EENS_8epilogue10collective18CollectiveEpilogueINS1J_23Sm100TmaWarpSpecializedILi4ELi2ELi16ELb1ELb0EEEJNS5_IJSH_SG_SH_EEENS5_IJNSU_ISH_SD_EENSU_INS5_IJNSA_ILi16EEESC_EEES1A_EEEEESJ_SL_SJ_SL_NS1J_6fusion15FusionCallbacksIS1N_NS1U_17LinearCombinationISJ_fSJ_fLNS_15FloatRoundStyleE2EEES1O_S1T_JEEENS4_5SM1004TMEM4LOAD26SM100_TMEM_LOAD_32dp32b16xENS4_13SM90_TMA_LOADENS13_INS14_ILi1ELi4ELi3EEES17_NSU_INS5_IJS18_S1Q_EEENS5_IJS1Q_SD_EEEEEEENS4_39AutoVectorizingCopyWithAssumedAlignmentILi128EEENS4_14SM90_TMA_STOREES29_S2B_S2B_EEEvvEEEEvNT_6ParamsE:
[----:B------:R-:W1:Y:S01]  /*0000*/  LDC R1, c[0x0][0x37c] ;  /* 0x0000df00ff017b82 */ /* 0x000e620000000800 */
[----:B------:R-:W2:Y:S01]  /*0010*/  S2R R61, SR_TID.X ;  /* 0x00000000003d7919 */ /* 0x000ea20000002100 */
[----:B------:R-:W3:Y:S06]  /*0020*/  LDCU.64 UR8, c[0x0][0x890] ;  /* 0x00011200ff0877ac */ /* 0x000eec0008000a00 */
[----:B------:R-:W4:Y:S01]  /*0030*/  S2UR UR47, SR_CgaCtaId ;  /* 0x00000000002f79c3 */ /* 0x000f220000008800 */
[----:B------:R-:W-:Y:S02]  /*0040*/  PRMT R50, RZ, 0x7610, R50 ;  /* 0x00007610ff327816 */ /* 0x000fe40000000032 */
[----:B------:R-:W-:-:S02]  /*0050*/  ELECT P0, URZ, PT ;  /* 0x0000000000ff782f */ /* 0x000fc40003800000 */
[----:B---3--:R-:W-:-:S04]  /*0060*/  ISETP.NE.U32.AND P1, PT, RZ, UR8, PT ;  /* 0x00000008ff007c0c */ /* 0x008fc8000bf25070 */
[----:B------:R-:W-:Y:S01]  /*0070*/  ISETP.NE.AND.EX P2, PT, RZ, UR9, PT, P1 ;  /* 0x00000009ff007c0c */ /* 0x000fe2000bf45310 */
[----:B----4-:R-:W-:Y:S02]  /*0080*/  ULOP3.LUT UR46, UR47, 0x1, URZ, 0xc0, !UPT ;  /* 0x000000012f2e7892 */ /* 0x010fe4000f8ec0ff */
[----:B------:R-:W-:Y:S01]  /*0090*/  ULOP3.LUT UR48, UR47, 0x1, URZ, 0x3c, !UPT ;  /* 0x000000012f307892 */ /* 0x000fe2000f8e3cff */
[----:B--2---:R-:W-:-:S05]  /*00a0*/  SHF.R.U32.HI R51, RZ, 0x5, R61 ;  /* 0x00000005ff337819 */ /* 0x004fca000001163d */
[----:B------:R-:W2:Y:S02]  /*00b0*/  SHFL.IDX PT, R0, R51, RZ, 0x1f ;  /* 0x00001fff33007589 */ /* 0x000ea400000e0000 */
[----:B--2---:R-:W-:Y:S02]  /*00c0*/  R2UR UR25, R0 ;  /* 0x00000000001972ca */ /* 0x004fe400000e0000 */
[----:B-1----:R-:W-:Y:S05]  /*00d0*/  @P2 BRA `(.L_x_0) ;  /* 0x0000000000302947 */ /* 0x002fea0003800000 */
[----:B------:R-:W1:Y:S02]  /*00e0*/  LDCU.64 UR4, c[0x0][0x888] ;  /* 0x00011100ff0477ac */ /* 0x000e640008000a00 */
[----:B-1----:R-:W-:-:S04]  /*00f0*/  UISETP.NE.U32.AND UP0, UPT, UR4, URZ, UPT ;  /* 0x000000ff0400728c */ /* 0x002fc8000bf05070 */
[----:B------:R-:W-:-:S09]  /*0100*/  UISETP.NE.AND.EX UP0, UPT, UR5, URZ, UPT, UP0 ;  /* 0x000000ff0500728c */ /* 0x000fd2000bf05300 */
[----:B------:R-:W-:Y:S05]  /*0110*/  BRA.U !UP0, `(.L_x_1) ;  /* 0x0000000108147547 */ /* 0x000fea000b800000 */
[----:B------:R-:W1:Y:S01]  /*0120*/  LDC.64 R2, c[0x0][0x888] ;  /* 0x00022200ff027b82 */ /* 0x000e620000000a00 */
[----:B------:R-:W1:Y:S02]  /*0130*/  LDCU.64 UR4, c[0x0][0x358] ;  /* 0x00006b00ff0477ac */ /* 0x000e640008000a00 */
[----:B-1----:R1:W5:Y:S01]  /*0140*/  LDG.E R27, desc[UR4][R2.64] ;  /* 0x00000004021b7981 */ /* 0x002362000c1e1900 */
[----:B------:R-:W-:Y:S01]  /*0150*/  HFMA2 R50, -RZ, RZ, 0, 5.9604644775390625e-08 ;  /* 0x00000001ff327431 */ /* 0x000fe200000001ff */
[----:B------:R-:W-:Y:S05]  /*0160*/  BRA `(.L_x_0) ;  /* 0x00000000000c7947 */ /* 0x000fea0003800000 */
.L_x_1:
[----:B------:R-:W1:Y:S01]  /*0170*/  LDCU UR4, c[0x0][0x880] ;  /* 0x00011000ff0477ac */ /* 0x000e620008000800 */
[----:B------:R-:W-:Y:S01]  /*0180*/  HFMA2 R50, -RZ, RZ, 0, 5.9604644775390625e-08 ;  /* 0x00000001ff327431 */ /* 0x000fe200000001ff */
[----:B-1----:R-:W-:-:S07]  /*0190*/  MOV R27, UR4 ;  /* 0x00000004001b7c02 */ /* 0x002fce0008000f00 */
.L_x_0:
[----:B------:R-:W2:Y:S02]  /*01a0*/  LDCU.64 UR4, c[0x0][0x8b0] ;  /* 0x00011600ff0477ac */ /* 0x000ea40008000a00 */
[----:B--2---:R-:W-:-:S04]  /*01b0*/  UISETP.NE.U32.AND UP0, UPT, UR4, URZ, UPT ;  /* 0x000000ff0400728c */ /* 0x004fc8000bf05070 */
[----:B------:R-:W-:-:S09]  /*01c0*/  UISETP.NE.AND.EX UP0, UPT, UR5, URZ, UPT, UP0 ;  /* 0x000000ff0500728c */ /* 0x000fd2000bf05300 */
[----:B------:R-:W-:Y:S05]  /*01d0*/  BRA.U UP0, `(.L_x_2) ;  /* 0x0000000100287547 */ /* 0x000fea000b800000 */
[----:B------:R-:W2:Y:S02]  /*01e0*/  LDCU.64 UR4, c[0x0][0x8a8] ;  /* 0x00011500ff0477ac */ /* 0x000ea40008000a00 */
[----:B--2---:R-:W-:-:S04]  /*01f0*/  UISETP.NE.U32.AND UP0, UPT, UR4, URZ, UPT ;  /* 0x000000ff0400728c */ /* 0x004fc8000bf05070 */
[----:B------:R-:W-:-:S09]  /*0200*/  UISETP.NE.AND.EX UP0, UPT, UR5, URZ, UPT, UP0 ;  /* 0x000000ff0500728c */ /* 0x000fd2000bf05300 */
[----:B------:R-:W-:Y:S05]  /*0210*/  BRA.U !UP0, `(.L_x_3) ;  /* 0x0000000108107547 */ /* 0x000fea000b800000 */
[----:B------:R-:W2:Y:S01]  /*0220*/  LDC.64 R24, c[0x0][0x8a8] ;  /* 0x00022a00ff187b82 */ /* 0x000ea20000000a00 */
[----:B------:R-:W2:Y:S02]  /*0230*/  LDCU.64 UR4, c[0x0][0x358] ;  /* 0x00006b00ff0477ac */ /* 0x000ea40008000a00 */
[----:B--2---:R2:W5:Y:S01]  /*0240*/  LDG.E R24, desc[UR4][R24.64] ;  /* 0x0000000418187981 */ /* 0x004562000c1e1900 */
[----:B------:R-:W-:Y:S05]  /*0250*/  BRA `(.L_x_2) ;  /* 0x0000000000087947 */ /* 0x000fea0003800000 */
.L_x_3:
[----:B------:R-:W2:Y:S02]  /*0260*/  LDCU UR4, c[0x0][0x8a0] ;  /* 0x00011400ff0477ac */ /* 0x000ea40008000800 */
[----:B--2---:R-:W-:Y:S02]  /*0270*/  MOV R24, UR4 ;  /* 0x0000000400187c02 */ /* 0x004fe40008000f00 */
.L_x_2:
[----:B------:R-:W-:Y:S01]  /*0280*/  IMAD.U32 R0, RZ, RZ, UR25 ;  /* 0x00000019ff007e24 */ /* 0x000fe2000f8e00ff */
[----:B------:R-:W-:Y:S04]  /*0290*/  BSSY.RECONVERGENT B0, `(.L_x_4) ;  /* 0x000000c000007945 */ /* 0x000fe80003800200 */
[C---:B------:R-:W-:Y:S02]  /*02a0*/  ISETP.NE.OR P3, PT, R0.reuse, 0x1, !P0 ;  /* 0x000000010000780c */ /* 0x040fe40004765670 */
[----:B------:R-:W-:-:S11]  /*02b0*/  ISETP.NE.OR P2, PT, R0, 0x3, !P0 ;  /* 0x000000030000780c */ /* 0x000fd60004745670 */
[----:B------:R-:W-:Y:S05]  /*02c0*/  @P3 BRA `(.L_x_5) ;  /* 0x0000000000203947 */ /* 0x000fea0003800000 */
[----:B------:R-:W3:Y:S02]  /*02d0*/  LDCU.64 UR4, c[0x0][0x348] ;  /* 0x00006900ff0477ac */ /* 0x000ee40008000a00 */
[----:B---3--:R-:W-:Y:S02]  /*02e0*/  UIADD3 UR6, UP1, UPT, UR4, 0x80, URZ ;  /* 0x0000008004067890 */ /* 0x008fe4000ff3e0ff */
[----:B------:R-:W-:Y:S02]  /*02f0*/  UIADD3 UR4, UP0, UPT, UR4, 0x180, URZ ;  /* 0x0000018004047890 */ /* 0x000fe4000ff1e0ff */
[----:B------:R-:W-:Y:S02]  /*0300*/  UIADD3.X UR7, UPT, UPT, URZ, UR5, URZ, UP1, !UPT ;  /* 0x00000005ff077290 */ /* 0x000fe40008ffe4ff */
[----:B------:R-:W-:-:S07]  /*0310*/  UIADD3.X UR5, UPT, UPT, URZ, UR5, URZ, UP0, !UPT ;  /* 0x00000005ff057290 */ /* 0x000fce00087fe4ff */
[----:B------:R3:W-:Y:S02]  /*0320*/  UTMACCTL.PF [UR6] ;  /* 0x00000000060079b9 */ /* 0x0007e40008040000 */
[----:B------:R3:W-:Y:S02]  /*0330*/  UTMACCTL.PF [UR4] ;  /* 0x00000000040079b9 */ /* 0x0007e40008040000 */
[----:B---3--:R-:W-:Y:S01]  /*0340*/  NOP ;  /* 0x0000000000007918 */ /* 0x008fe20000000000 */
.L_x_5:
[----:B------:R-:W-:Y:S05]  /*0350*/  BSYNC.RECONVERGENT B0 ;  /* 0x0000000000007941 */ /* 0x000fea0003800200 */
.L_x_4:
[----:B------:R-:W-:Y:S04]  /*0360*/  BSSY.RECONVERGENT B0, `(.L_x_6) ;  /* 0x000000a000007945 */ /* 0x000fe80003800200 */
        /* <DEDUP_REMOVED lines=9> */
.L_x_7:
[----:B------:R-:W-:Y:S05]  /*0400*/  BSYNC.RECONVERGENT B0 ;  /* 0x0000000000007941 */ /* 0x000fea0003800200 */
.L_x_6:
[----:B------:R-:W3:Y:S01]  /*0410*/  LDCU.64 UR4, c[0x0][0x888] ;  /* 0x00011100ff0477ac */ /* 0x000ee20008000a00 */
[----:B------:R-:W-:Y:S01]  /*0420*/  ISETP.NE.AND.EX P1, PT, RZ, UR9, PT, P1 ;  /* 0x00000009ff007c0c */ /* 0x000fe2000bf25310 */
[----:B------:R-:W-:Y:S01]  /*0430*/  UPLOP3.LUT UP5, UPT, UPT, UPT, UPT, 0x80, 0x8 ;  /* 0x000000000008789c */ /* 0x000fe20003faf070 */
[----:B---3--:R-:W-:-:S04]  /*0440*/  ISETP.NE.U32.AND P2, PT, RZ, UR4, PT ;  /* 0x00000004ff007c0c */ /* 0x008fc8000bf45070 */
[----:B------:R-:W-:-:S13]  /*0450*/  ISETP.NE.AND.EX P2, PT, RZ, UR5, PT, P2 ;  /* 0x00000005ff007c0c */ /* 0x000fda000bf45320 */
[----:B------:R-:W-:Y:S05]  /*0460*/  @P2 BRA P1, `(.L_x_8) ;  /* 0x0000000000282947 */ /* 0x000fea0000800000 */
[----:B------:R-:W-:Y:S01]  /*0470*/  UISETP.NE.U32.AND UP0, UPT, UR8, URZ, UPT ;  /* 0x000000ff0800728c */ /* 0x000fe2000bf05070 */
[----:B-----5:R-:W-:Y:S01]  /*0480*/  FSETP.NEU.AND P1, PT, R27, RZ, PT ;  /* 0x000000ff1b00720b */ /* 0x020fe20003f2d000 */
[----:B------:R-:W-:Y:S02]  /*0490*/  UISETP.NE.U32.AND UP2, UPT, UR4, URZ, UPT ;  /* 0x000000ff0400728c */ /* 0x000fe4000bf45070 */
[----:B------:R-:W-:Y:S02]  /*04a0*/  UISETP.NE.AND.EX UP1, UPT, UR9, URZ, UPT, UP0 ;  /* 0x000000ff0900728c */ /* 0x000fe4000bf25300 */
[----:B------:R-:W-:-:S04]  /*04b0*/  UISETP.NE.AND.EX UP0, UPT, UR5, URZ, UPT, UP2 ;  /* 0x000000ff0500728c */ /* 0x000fc8000bf05320 */
[----:B------:R-:W-:-:S04]  /*04c0*/  USEL UR4, URZ, 0xffffffff, UP0 ;  /* 0xffffffffff047887 */ /* 0x000fc80008000000 */
[----:B------:R-:W-:Y:S01]  /*04d0*/  VOTEU.ANY UP0, P1 ;  /* 0x0000000000ff7886 */ /* 0x000fe20000800100 */
[----:B------:R-:W-:-:S04]  /*04e0*/  @!UP1 USEL UR4, URZ, 0xffffffff, UP0 ;  /* 0xffffffffff049887 */ /* 0x000fc80008000000 */
[----:B------:R-:W-:-:S04]  /*04f0*/  ULOP3.LUT UR4, UR4, 0x1, URZ, 0xc0, !UPT ;  /* 0x0000000104047892 */ /* 0x000fc8000f8ec0ff */
[----:B------:R-:W-:-:S11]  /*0500*/  UISETP.NE.U32.AND UP5, UPT, UR4, 0x1, UPT ;  /* 0x000000010400788c */ /* 0x000fd6000bfa5070 */
.L_x_8:
[----:B------:R-:W3:Y:S01]  /*0510*/  SHFL.IDX PT, R0, R51, RZ, 0x1f ;  /* 0x00001fff33007589 */ /* 0x000ee200000e0000 */
[----:B------:R-:W-:-:S04]  /*0520*/  UISETP.NE.AND UP0, UPT, UR25, 0x2, UPT ;  /* 0x000000021900788c */ /* 0x000fc8000bf05270 */
[----:B------:R-:W-:Y:S02]  /*0530*/  UISETP.EQ.AND UP1, UPT, UR46, URZ, !UP0 ;  /* 0x000000ff2e00728c */ /* 0x000fe4000c722270 */
[----:B------:R-:W-:-:S04]  /*0540*/  USEL UR52, URZ, 0x1, UP0 ;  /* 0x00000001ff347887 */ /* 0x000fc80008000000 */
[----:B------:R-:W-:Y:S02]  /*0550*/  PLOP3.LUT P3, PT, P0, PT, UP1, 0x80, 0x8 ;  /* 0x000000000008781c */ /* 0x000fe4000076f018 */
[----:B---3--:R-:W-:-:S13]  /*0560*/  ISETP.NE.AND P1, PT, R0, RZ, PT ;  /* 0x000000ff0000720c */ /* 0x008fda0003f25270 */
[----:B------:R-:W-:Y:S05]  /*0570*/  @P1 BRA `(.L_x_9) ;  /* 0x0000000000641947 */ /* 0x000fea0003800000 */
[----:B------:R-:W-:Y:S01]  /*0580*/  UMOV UR4, 0x400 ;  /* 0x0000040000047882 */ /* 0x000fe20000000000 */
[----:B------:R-:W-:Y:S01]  /*0590*/  UMOV UR8, 0x1 ;  /* 0x0000000100087882 */ /* 0x000fe20000000000 */
[----:B------:R-:W-:Y:S01]  /*05a0*/  UMOV UR6, 0x3 ;  /* 0x0000000300067882 */ /* 0x000fe20000000000 */
[----:B------:R-:W-:Y:S02]  /*05b0*/  ULEA UR4, UR47, UR4, 0x18 ;  /* 0x000000042f047291 */ /* 0x000fe4000f8ec0ff */
[----:B------:R-:W-:-:S04]  /*05c0*/  UIADD3 UR8, UPT, UPT, -UR8, 0x100000, URZ ;  /* 0x0010000008087890 */ /* 0x000fc8000fffe1ff */
[----:B------:R-:W-:Y:S02]  /*05d0*/  USHF.L.U32 UR9, UR8, 0xb, URZ ;  /* 0x0000000b08097899 */ /* 0x000fe400080006ff */
[----:B------:R-:W-:Y:S02]  /*05e0*/  USHF.L.U32 UR8, UR8, 0x1, URZ ;  /* 0x0000000108087899 */ /* 0x000fe400080006ff */
[----:B------:R-:W-:-:S04]  /*05f0*/  UIADD3 UR6, UPT, UPT, -UR6, 0x100000, URZ ;  /* 0x0010000006067890 */ /* 0x000fc8000fffe1ff */
[----:B------:R-:W-:Y:S02]  /*0600*/  USHF.L.U32 UR7, UR6, 0xb, URZ ;  /* 0x0000000b06077899 */ /* 0x000fe400080006ff */
[----:B------:R-:W-:Y:S01]  /*0610*/  USHF.L.U32 UR6, UR6, 0x1, URZ ;  /* 0x0000000106067899 */ /* 0x000fe200080006ff */
[----:B------:R-:W-:Y:S01]  /*0620*/  ELECT P1, URZ, PT ;  /* 0x0000000000ff782f */ /* 0x000fe20003820000 */
[----:B------:R-:W3:Y:S02]  /*0630*/  FENCE.VIEW.ASYNC.S ;  /* 0x00000000000073c6 */ /* 0x000ee40000000000 */
[----:B---3--:R3:W4:Y:S08]  /*0640*/  SYNCS.EXCH.64 URZ, [UR4], UR8 ;  /* 0x0000000804ff75b2 */ /* 0x0087300008000100 */
[----:B------:R3:W1:Y:S01]  /*0650*/  SYNCS.EXCH.64 URZ, [UR4+0x30], UR6 ;  /* 0x0000300604ff75b2 */ /* 0x0006620008000100 */
        /* <DEDUP_REMOVED lines=10> */
[----:B------:R-:W-:Y:S01]  /*0700*/  NOP ;  /* 0x0000000000007918 */ /* 0x000fe20000000000 */
.L_x_9:
[----:B------:R-:W2:Y:S01]  /*0710*/  SHFL.IDX PT, R0, R51, RZ, 0x1f ;  /* 0x00001fff33007589 */ /* 0x000ea200000e0000 */
[----:B------:R-:W-:Y:S01]  /*0720*/  NOP ;  /* 0x0000000000007918 */ /* 0x000fe20000000000 */
[----:B--2---:R-:W-:-:S13]  /*0730*/  ISETP.NE.AND P1, PT, R0, 0x1, PT ;  /* 0x000000010000780c */ /* 0x004fda0003f25270 */
[----:B------:R-:W-:Y:S05]  /*0740*/  @P1 BRA `(.L_x_10) ;  /* 0x0000000000541947 */ /* 0x000fea0003800000 */
[----:B---3--:R-:W-:Y:S01]  /*0750*/  UMOV UR4, 0x400 ;  /* 0x0000040000047882 */ /* 0x008fe20000000000 */
        /* <DEDUP_REMOVED lines=10> */
[----:B------:R-:W2:Y:S02]  /*0800*/  FENCE.VIEW.ASYNC.S ;  /* 0x00000000000073c6 */ /* 0x000ea40000000000 */
[----:B--2---:R2:W3:Y:S08]  /*0810*/  SYNCS.EXCH.64 URZ, [UR4+0x60], UR8 ;  /* 0x0000600804ff75b2 */ /* 0x0044f00008000100 */
        /* <DEDUP_REMOVED lines=8> */
.L_x_10:
[----:B------:R-:W4:Y:S01]  /*08a0*/  SHFL.IDX PT, R0, R51, RZ, 0x1f ;  /* 0x00001fff33007589 */ /* 0x000f2200000e0000 */
[----:B------:R-:W-:Y:S01]  /*08b0*/  NOP ;  /* 0x0000000000007918 */ /* 0x000fe20000000000 */
[----:B----4-:R-:W-:-:S13]  /*08c0*/  ISETP.NE.AND P1, PT, R0, 0x3, PT ;  /* 0x000000030000780c */ /* 0x010fda0003f25270 */
[----:B------:R-:W-:Y:S05]  /*08d0*/  @P1 BRA `(.L_x_11) ;  /* 0x00000000002c1947 */ /* 0x000fea0003800000 */
[----:B--23--:R-:W-:Y:S01]  /*08e0*/  UMOV UR6, 0x400 ;  /* 0x0000040000067882 */ /* 0x00cfe20000000000 */
[----:B------:R-:W-:Y:S01]  /*08f0*/  UMOV UR4, 0x20 ;  /* 0x0000002000047882 */ /* 0x000fe20000000000 */
[----:B------:R-:W-:Y:S02]  /*0900*/  ULEA UR6, UR47, UR6, 0x18 ;  /* 0x000000062f067291 */ /* 0x000fe4000f8ec0ff */
[----:B------:R-:W-:-:S04]  /*0910*/  UIADD3 UR4, UPT, UPT, -UR4, 0x100000, URZ ;  /* 0x0010000004047890 */ /* 0x000fc8000fffe1ff */
[----:B------:R-:W-:Y:S02]  /*0920*/  USHF.L.U32 UR5, UR4, 0xb, URZ ;  /* 0x0000000b04057899 */ /* 0x000fe400080006ff */
[----:B------:R-:W-:Y:S01]  /*0930*/  USHF.L.U32 UR4, UR4, 0x1, URZ ;  /* 0x0000000104047899 */ /* 0x000fe200080006ff */
[----:B------:R-:W-:Y:S01]  /*0940*/  ELECT P1, URZ, PT ;  /* 0x0000000000ff782f */ /* 0x000fe20003820000 */
[----:B------:R-:W2:Y:S10]  /*0950*/  FENCE.VIEW.ASYNC.S ;  /* 0x00000000000073c6 */ /* 0x000eb40000000000 */
[----:B--2---:R4:W2:Y:S01]  /*0960*/  SYNCS.EXCH.64 URZ, [UR6+0xa0], UR4 ;  /* 0x0000a00406ff75b2 */ /* 0x0048a20008000100 */
[----:B------:R4:W3:Y:S02]  /*0970*/  SYNCS.EXCH.64 URZ, [UR6+0xa8], UR4 ;  /* 0x0000a80406ff75b2 */ /* 0x0008e40008000100 */
[----:B----4-:R-:W-:Y:S01]  /*0980*/  NOP ;  /* 0x0000000000007918 */ /* 0x010fe20000000000 */
.L_x_11:
[----:B------:R-:W4:Y:S01]  /*0990*/  SHFL.IDX PT, R0, R51, RZ, 0x1f ;  /* 0x00001fff33007589 */ /* 0x000f2200000e0000 */
[----:B------:R-:W-:Y:S01]  /*09a0*/  NOP ;  /* 0x0000000000007918 */ /* 0x000fe20000000000 */
[----:B----4-:R-:W-:-:S13]  /*09b0*/  ISETP.NE.AND P1, PT, R0, 0x4, PT ;  /* 0x000000040000780c */ /* 0x010fda0003f25270 */
[----:B------:R-:W-:Y:S05]  /*09c0*/  @P1 BRA `(.L_x_12) ;  /* 0x0000000000481947 */ /* 0x000fea0003800000 */
[----:B--23--:R-:W-:Y:S01]  /*09d0*/  UMOV UR4, 0x720 ;  /* 0x0000072000047882 */ /* 0x00cfe20000000000 */
[----:B------:R-:W-:Y:S01]  /*09e0*/  UMOV UR6, 0x400 ;  /* 0x0000040000067882 */ /* 0x000fe20000000000 */
[----:B------:R-:W-:Y:S01]  /*09f0*/  USEL UR4, UR4, 0x620, UP5 ;  /* 0x0000062004047887 */ /* 0x000fe2000a800000 */
        /* <DEDUP_REMOVED lines=10> */
[----:B--2---:R4:W2:Y:S08]  /*0aa0*/  SYNCS.EXCH.64 URZ, [UR6+0xb0], UR8 ;  /* 0x0000b00806ff75b2 */ /* 0x0048b00008000100 */
[----:B------:R4:W3:Y:S01]  /*0ab0*/  SYNCS.EXCH.64 URZ, [UR6+0xc0], UR4 ;  /* 0x0000c00406ff75b2 */ /* 0x0008e20008000100 */
[----:B------:R4:W1:Y:S01]  /*0ac0*/  SYNCS.EXCH.64 URZ, [UR6+0xb8], UR8 ;  /* 0x0000b80806ff75b2 */ /* 0x0008620008000100 */
[----:B------:R4:W1:Y:S02]  /*0ad0*/  SYNCS.EXCH.64 URZ, [UR6+0xc8], UR4 ;  /* 0x0000c80406ff75b2 */ /* 0x0008640008000100 */
[----:B----4-:R-:W-:Y:S01]  /*0ae0*/  NOP ;  /* 0x0000000000007918 */ /* 0x010fe20000000000 */
.L_x_12:
[----:B------:R-:W4:Y:S01]  /*0af0*/  SHFL.IDX PT, R0, R51, RZ, 0x1f ;  /* 0x00001fff33007589 */ /* 0x000f2200000e0000 */
[----:B------:R-:W-:Y:S01]  /*0b00*/  NOP ;  /* 0x0000000000007918 */ /* 0x000fe20000000000 */
[----:B----4-:R-:W-:-:S13]  /*0b10*/  ISETP.NE.AND P1, PT, R0, 0x5, PT ;  /* 0x000000050000780c */ /* 0x010fda0003f25270 */
[----:B------:R-:W-:Y:S05]  /*0b20*/  @P1 BRA `(.L_x_13) ;  /* 0x0000000000541947 */ /* 0x000fea0003800000 */
[----:B--23--:R-:W-:Y:S01]  /*0b30*/  UMOV UR4, 0x400 ;  /* 0x0000040000047882 */ /* 0x00cfe20000000000 */
        /* <DEDUP_REMOVED lines=14> */
[----:B------:R4:W1:Y:S01]  /*0c20*/  SYNCS.EXCH.64 URZ, [UR4+0xf8], UR8 ;  /* 0x0000f80804ff75b2 */ /* 0x0008620008000100 */
[----:B------:R4:W1:Y:S01]  /*0c30*/  SYNCS.EXCH.64 URZ, [UR4+0xe0], UR6 ;  /* 0x0000e00604ff75b2 */ /* 0x0008620008000100 */
[----:B------:R4:W1:Y:S01]  /*0c40*/  SYNCS.EXCH.64 URZ, [UR4+0x100], UR8 ;  /* 0x0001000804ff75b2 */ /* 0x0008620008000100 */
[----:B------:R4:W1:Y:S01]  /*0c50*/  SYNCS.EXCH.64 URZ, [UR4+0xe8], UR6 ;  /* 0x0000e80604ff75b2 */ /* 0x0008620008000100 */
[----:B------:R4:W1:Y:S02]  /*0c60*/  SYNCS.EXCH.64 URZ, [UR4+0x108], UR8 ;  /* 0x0001080804ff75b2 */ /* 0x0008640008000100 */
[----:B----4-:R-:W-:Y:S01]  /*0c70*/  NOP ;  /* 0x0000000000007918 */ /* 0x010fe20000000000 */
.L_x_13:
[----:B------:R-:W4:Y:S01]  /*0c80*/  SHFL.IDX PT, R0, R51, RZ, 0x1f ;  /* 0x00001fff33007589 */ /* 0x000f2200000e0000 */
[----:B------:R-:W-:Y:S01]  /*0c90*/  ISETP.NE.OR P0, PT, RZ, UR25, !P0 ;  /* 0x00000019ff007c0c */ /* 0x000fe2000c705670 */
        /* <DEDUP_REMOVED lines=12> */
[----:B------:R4:W3:Y:S01]  /*0d60*/  SYNCS.EXCH.64 URZ, [UR4+0x120], UR6 ;  /* 0x0001200604ff75b2 */ /* 0x0008e20008000100 */
[----:B------:R4:W1:Y:S01]  /*0d70*/  SYNCS.EXCH.64 URZ, [UR4+0x118], UR6 ;  /* 0x0001180604ff75b2 */ /* 0x0008620008000100 */
[----:B------:R4:W1:Y:S02]  /*0d80*/  SYNCS.EXCH.64 URZ, [UR4+0x128], UR6 ;  /* 0x0001280604ff75b2 */ /* 0x0008640008000100 */
[----:B----4-:R-:W-:Y:S01]  /*0d90*/  NOP ;  /* 0x0000000000007918 */ /* 0x010fe20000000000 */
.L_x_14:
[----:B------:R-:W-:Y:S01]  /*0da0*/  VOTEU.ALL UP0, P0 ;  /* 0x0000000000ff7886 */ /* 0x000fe20000000000 */
[----:B--23--:R-:W-:Y:S01]  /*0db0*/  UMOV UR4, 0x20 ;  /* 0x0000002000047882 */ /* 0x00cfe20000000000 */
[----:B------:R-:W2:Y:S01]  /*0dc0*/  LDCU UR34, c[0x0][0x36c] ;  /* 0x00006d80ff2277ac */ /* 0x000ea20008000800 */
[----:B------:R-:W-:Y:S01]  /*0dd0*/  NOP ;  /* 0x0000000000007918 */ /* 0x000fe20000000000 */
[----:B------:R-:W-:Y:S01]  /*0de0*/  LOP3.LUT R0, R61, 0x1f, RZ, 0xc0, !PT ;  /* 0x0000001f3d007812 */ /* 0x000fe200078ec0ff */
[----:B------:R-:W-:Y:S01]  /*0df0*/  @!UP0 UMOV UR6, 0x400 ;  /* 0x0000040000068882 */ /* 0x000fe20000000000 */
[----:B------:R-:W-:-:S04]  /*0e00*/  @!UP0 UIADD3 UR4, UPT, UPT, -UR4, 0x100000, URZ ;  /* 0x0010000004048890 */ /* 0x000fc8000fffe1ff */
[----:B------:R-:W-:Y:S02]  /*0e10*/  @!UP0 USHF.L.U32 UR5, UR4, 0xb, URZ ;  /* 0x0000000b04058899 */ /* 0x000fe400080006ff */
[----:B------:R-:W-:Y:S02]  /*0e20*/  @!UP0 USHF.L.U32 UR4, UR4, 0x1, URZ ;  /* 0x0000000104048899 */ /* 0x000fe400080006ff */
[----:B------:R-:W-:Y:S01]  /*0e30*/  @!UP0 ULEA UR6, UR47, UR6, 0x18 ;  /* 0x000000062f068291 */ /* 0x000fe2000f8ec0ff */
[----:B------:R-:W-:Y:S01]  /*0e40*/  VOTEU.ALL UP0, P0 ;  /* 0x0000000000ff7886 */ /* 0x000fe20000000000 */
[----:B------:R-:W-:Y:S02]  /*0e50*/  UISETP.NE.AND UP6, UPT, UR25, URZ, UPT ;  /* 0x000000ff1900728c */ /* 0x000fe4000bfc5270 */
[----:B--2---:R-:W-:Y:S01]  /*0e60*/  UISETP.EQ.U32.AND UP1, UPT, UR34, 0x1, UPT ;  /* 0x000000012200788c */ /* 0x004fe2000bf22070 */
[----:B------:R-:W2:Y:S07]  /*0e70*/  FENCE.VIEW.ASYNC.S ;  /* 0x00000000000073c6 */ /* 0x000eae0000000000 */
[----:B--2---:R2:W3:Y:S01]  /*0e80*/  @!UP0 SYNCS.EXCH.64 URZ, [UR6+0x130], UR4 ;  /* 0x0001300406ff85b2 */ /* 0x0044e20008000100 */
[----:B------:R-:W-:Y:S05]  /*0e90*/  BRA.U !UP1, `(.L_x_15) ;  /* 0x0000000109087547 */ /* 0x000fea000b800000 */
[----:B-1-3--:R-:W-:Y:S01]  /*0ea0*/  UCGABAR_ARV ;  /* 0x00000000000079c7 */ /* 0x00afe20008000000 */
[----:B------:R-:W-:Y:S05]  /*0eb0*/  BRA `(.L_x_16) ;  /* 0x0000000000047947 */ /* 0x000fea0003800000 */
.L_x_15:
[----:B-1-3--:R-:W-:Y:S01]  /*0ec0*/  NOP ;  /* 0x0000000000007918 */ /* 0x00afe20000000000 */
.L_x_16:
[----:B------:R-:W1:Y:S01]  /*0ed0*/  S2UR UR20, SR_CTAID.Y ;  /* 0x00000000001479c3 */ /* 0x000e620000002600 */
[----:B------:R-:W-:-:S05]  /*0ee0*/  CS2R.32 R52, SR_CgaSize ;  /* 0x0000000000347805 */ /* 0x000fca0000008a00 */
[----:B------:R-:W-:-:S05]  /*0ef0*/  IMAD R52, R52, -0xa0, RZ ;  /* 0xffffff6034347824 */ /* 0x000fca00078e02ff */
[----:B--2---:R-:W-:-:S14]  /*0f00*/  R2UR UR4, R52 ;  /* 0x00000000340472ca */ /* 0x004fdc00000e0000 */
[----:B------:R-:W2:Y:S01]  /*0f10*/  LDCU UR4, c[0x0][UR4+0x2b4] ;  /* 0x00005680040477ac */ /* 0x000ea20008000800 */
[----:B------:R-:W-:-:S05]  /*0f20*/  CS2R.32 R52, SR_CgaSize ;  /* 0x0000000000347805 */ /* 0x000fca0000008a00 */
[----:B------:R-:W-:-:S05]  /*0f30*/  IMAD R52, R52, -0xa0, RZ ;  /* 0xffffff6034347824 */ /* 0x000fca00078e02ff */
[----:B------:R-:W-:-:S14]  /*0f40*/  R2UR UR5, R52 ;  /* 0x00000000340572ca */ /* 0x000fdc00000e0000 */
[----:B------:R-:W3:Y:S01]  /*0f50*/  LDCU UR5, c[0x0][UR5+0x2b0] ;  /* 0x00005600050577ac */ /* 0x000ee20008000800 */
[----:B------:R-:W4:Y:S01]  /*0f60*/  S2UR UR28, SR_CTAID.X ;  /* 0x00000000001c79c3 */ /* 0x000f220000002500 */
[----:B------:R-:W-:-:S05]  /*0f70*/  CS2R.32 R52, SR_CgaSize ;  /* 0x0000000000347805 */ /* 0x000fca0000008a00 */
[----:B------:R-:W-:-:S05]  /*0f80*/  IMAD R52, R52, -0xa0, RZ ;  /* 0xffffff6034347824 */ /* 0x000fca00078e02ff */
[----:B------:R-:W-:-:S14]  /*0f90*/  R2UR UR8, R52 ;  /* 0x00000000340872ca */ /* 0x000fdc00000e0000 */
[----:B------:R-:W3:Y:S01]  /*0fa0*/  LDCU UR8, c[0x0][UR8+0x2a4] ;  /* 0x00005480080877ac */ /* 0x000ee20008000800 */
[----:B------:R-:W-:-:S05]  /*0fb0*/  CS2R.32 R52, SR_CgaSize ;  /* 0x0000000000347805 */ /* 0x000fca0000008a00 */
[----:B------:R-:W-:-:S05]  /*0fc0*/  IMAD R52, R52, -0xa0, RZ ;  /* 0xffffff6034347824 */ /* 0x000fca00078e02ff */
[----:B------:R-:W-:-:S14]  /*0fd0*/  R2UR UR63, R52 ;  /* 0x00000000343f72ca */ /* 0x000fdc00000e0000 */
[----:B------:R-:W3:Y:S01]  /*0fe0*/  LDCU UR63, c[0x0][UR63+0x2a0] ;  /* 0x000054003f3f77ac */ /* 0x000ee20008000800 */
[----:B------:R-:W-:Y:S02]  /*0ff0*/  USHF.L.U32 UR27, UR47, 0x9, URZ ;  /* 0x000000092f1b7899 */ /* 0x000fe400080006ff */
[----:B------:R-:W-:Y:S02]  /*1000*/  USHF.L.U32 UR29, UR47, 0x3, URZ ;  /* 0x000000032f1d7899 */ /* 0x000fe400080006ff */
[----:B------:R-:W-:Y:S02]  /*1010*/  USHF.L.U32 UR26, UR47, 0xa, URZ ;  /* 0x0000000a2f1a7899 */ /* 0x000fe400080006ff */
[----:B------:R-:W-:Y:S01]  /*1020*/  USHF.L.U32 UR11, UR47, 0x4, URZ ;  /* 0x000000042f0b7899 */ /* 0x000fe200080006ff */
[----:B-1----:R-:W-:Y:S01]  /*1030*/  I2FP.F32.U32 R2, UR20 ;  /* 0x0000001400027c45 */ /* 0x002fe20008201000 */
[----:B------:R-:W-:Y:S01]  /*1040*/  UMOV UR12, 0x11 ;  /* 0x00000011000c7882 */ /* 0x000fe20000000000 */
[----:B------:R-:W-:Y:S01]  /*1050*/  UMOV UR13, 0x5 ;  /* 0x00000005000d7882 */ /* 0x000fe20000000000 */
[----:B------:R-:W1:Y:S02]  /*1060*/  LDCU UR30, c[0x0][0xb24] ;  /* 0x00016480ff1e77ac */ /* 0x000e640008000800 */
[----:B--2---:R-:W-:Y:S01]  /*1070*/  FMUL R2, R2, UR4 ;  /* 0x0000000402027c20 */ /* 0x004fe20008400000 */
[----:B------:R-:W-:Y:S01]  /*1080*/  ULOP3.LUT UR4, UR46, 0x4, UR47, 0xf8, !UPT ;  /* 0x000000042e047892 */ /* 0x000fe2000f8ef82f */
[----:B----4-:R-:W-:Y:S01]  /*1090*/  I2FP.F32.U32 R3, UR28 ;  /* 0x0000001c00037c45 */ /* 0x010fe20008201000 */
[----:B------:R-:W2:Y:S03]  /*10a0*/  LDCU UR45, c[0x0][0xb24] ;  /* 0x00016480ff2d77ac */ /* 0x000ea60008000800 */
[----:B------:R-:W4:Y:S01]  /*10b0*/  F2I.U32.TRUNC.NTZ R2, R2 ;  /* 0x0000000200027305 */ /* 0x000f22000020f000 */
[----:B---3--:R-:W-:Y:S01]  /*10c0*/  FMUL R3, R3, UR5 ;  /* 0x0000000503037c20 */ /* 0x008fe20008400000 */
[----:B------:R-:W-:-:S02]  /*10d0*/  UISETP.GT.U32.AND UP0, UPT, UR4, 0xffff, UPT ;  /* 0x0000ffff0400788c */ /* 0x000fc4000bf04070 */
[----:B------:R-:W-:Y:S02]  /*10e0*/  ULOP3.LUT UR5, UR47, 0x3, URZ, 0xc0, !UPT ;  /* 0x000000032f057892 */ /* 0x000fe4000f8ec0ff */
[----:B------:R-:W-:Y:S02]  /*10f0*/  USEL UR21, UR4, 0xffff, !UP0 ;  /* 0x0000ffff04157887 */ /* 0x000fe4000c000000 */
[----:B------:R-:W3:Y:S01]  /*1100*/  F2I.U32.TRUNC.NTZ R3, R3 ;  /* 0x0000000300037305 */ /* 0x000ee2000020f000 */
[----:B------:R-:W-:Y:S01]  /*1110*/  UISETP.GT.U32.AND UP1, UPT, UR5, 0xffff, UPT ;  /* 0x0000ffff0500788c */ /* 0x000fe2000bf24070 */
[----:B------:R-:W1:Y:S01]  /*1120*/  LDCU UR33, c[0x0][0xb30] ;  /* 0x00016600ff2177ac */ /* 0x000e620008000800 */
[----:B----4-:R-:W-:Y:S02]  /*1130*/  R2UR UR7, R2 ;  /* 0x00000000020772ca */ /* 0x010fe400000e0000 */
[----:B------:R-:W-:Y:S01]  /*1140*/  USEL UR24, UR5, 0xffff, !UP1 ;  /* 0x0000ffff05187887 */ /* 0x000fe2000c800000 */
[----:B------:R-:W-:Y:S01]  /*1150*/  PRMT R2, RZ, 0x7610, R2 ;  /* 0x00007610ff027816 */ /* 0x000fe20000000002 */
[----:B------:R-:W-:Y:S01]  /*1160*/  USHF.L.U32 UR49, UR28, 0x6, URZ ;  /* 0x000000061c317899 */ /* 0x000fe200080006ff */
[----:B---3--:R-:W-:-:S02]  /*1170*/  R2UR UR6, R3 ;  /* 0x00000000030672ca */ /* 0x008fc400000e0000 */
[----:B------:R-:W-:-:S06]  /*1180*/  PRMT R3, RZ, 0x7610, R3 ;  /* 0x00007610ff037816 */ /* 0x000fcc0000000003 */
[----:B------:R-:W-:-:S04]  /*1190*/  UIADD3 UR4, UPT, UPT, -UR7, URZ, URZ ;  /* 0x000000ff07047290 */ /* 0x000fc8000fffe1ff */
[----:B------:R-:W-:Y:S02]  /*11a0*/  UIMAD UR4, UR8, UR4, UR20 ;  /* 0x00000004080472a4 */ /* 0x000fe4000f8e0214 */
[----:B------:R-:W-:-:S04]  /*11b0*/  UIADD3 UR5, UPT, UPT, -UR6, URZ, URZ ;  /* 0x000000ff06057290 */ /* 0x000fc8000fffe1ff */
[----:B------:R-:W-:Y:S01]  /*11c0*/  IMAD.U32 R52, RZ, RZ, UR4 ;  /* 0x00000004ff347e24 */ /* 0x000fe2000f8e00ff */
[----:B------:R-:W-:Y:S01]  /*11d0*/  UIMAD UR63, UR63, UR5, UR28 ;  /* 0x000000053f3f72a4 */ /* 0x000fe2000f8e021c */
[----:B-12---:R-:W-:Y:S11]  /*11e0*/  BRA.U UP6, `(.L_x_17) ;  /* 0x0000000106687547 */ /* 0x006ff6000b800000 */
[----:B------:R-:W-:Y:S01]  /*11f0*/  R2UR UR14, R52 ;  /* 0x00000000340e72ca */ /* 0x000fe200000e0000 */
[----:B------:R-:W-:Y:S02]  /*1200*/  ULOP3.LUT UR4, UR63, 0x2, URZ, 0x3c, !UPT ;  /* 0x000000023f047892 */ /* 0x000fe4000f8e3cff */
[----:B------:R-:W-:-:S10]  /*1210*/  ULOP3.LUT UR10, UR63, 0xfffffffe, URZ, 0xc0, !UPT ;  /* 0xfffffffe3f0a7892 */ /* 0x000fd4000f8ec0ff */
[----:B------:R-:W-:Y:S02]  /*1220*/  UISETP.NE.AND UP0, UPT, UR14, URZ, UPT ;  /* 0x000000ff0e00728c */ /* 0x000fe4000bf05270 */
[----:B------:R-:W-:Y:S02]  /*1230*/  UISETP.NE.AND UP2, UPT, UR14, 0x1, UPT ;  /* 0x000000010e00788c */ /* 0x000fe4000bf45270 */
[----:B------:R-:W-:Y:S02]  /*1240*/  UISETP.GT.U32.AND UP4, UPT, UR63, 0x1, UP0 ;  /* 0x000000013f00788c */ /* 0x000fe40008784070 */
[----:B------:R-:W-:Y:S02]  /*1250*/  UISETP.GT.U32.AND UP3, UPT, UR63, 0x1, UP2 ;  /* 0x000000013f00788c */ /* 0x000fe40009764070 */
[----:B------:R-:W-:Y:S02]  /*1260*/  UISETP.GT.U32.AND UP1, UPT, UR4, 0x1, UP0 ;  /* 0x000000010400788c */ /* 0x000fe40008724070 */
[----:B------:R-:W-:-:S02]  /*1270*/  UISETP.GT.U32.AND UP0, UPT, UR4, 0x1, UP2 ;  /* 0x000000010400788c */ /* 0x000fc40009704070 */
[----:B------:R-:W-:Y:S02]  /*1280*/  USEL UR6, URZ, 0x1, UP4 ;  /* 0x00000001ff067887 */ /* 0x000fe4000a000000 */
[----:B------:R-:W-:Y:S02]  /*1290*/  USEL UR5, URZ, 0x10, UP3 ;  /* 0x00000010ff057887 */ /* 0x000fe40009800000 */
[----:B------:R-:W-:Y:S02]  /*12a0*/  USEL UR4, URZ, 0x2, UP4 ;  /* 0x00000002ff047887 */ /* 0x000fe4000a000000 */
[----:B------:R-:W-:Y:S02]  /*12b0*/  USEL UR9, URZ, 0x20, UP3 ;  /* 0x00000020ff097887 */ /* 0x000fe40009800000 */
[----:B------:R-:W-:Y:S02]  /*12c0*/  USEL UR8, URZ, 0x4, UP1 ;  /* 0x00000004ff087887 */ /* 0x000fe40008800000 */
[----:B------:R-:W-:-:S02]  /*12d0*/  UIADD3 UR4, UPT, UPT, UR4, UR5, UR6 ;  /* 0x0000000504047290 */ /* 0x000fc4000fffe006 */
[----:B------:R-:W-:Y:S02]  /*12e0*/  USEL UR6, URZ, 0x8, UP1 ;  /* 0x00000008ff067887 */ /* 0x000fe40008800000 */
[----:B------:R-:W-:Y:S02]  /*12f0*/  USEL UR7, URZ, 0x40, UP0 ;  /* 0x00000040ff077887 */ /* 0x000fe40008000000 */
[----:B------:R-:W-:Y:S02]  /*1300*/  UIADD3 UR5, UPT, UPT, UR8, UR9, UR4 ;  /* 0x0000000908057290 */ /* 0x000fe4000fffe004 */
[----:B------:R-:W-:Y:S02]  /*1310*/  ULEA UR4, UR14, UR10, 0x2 ;  /* 0x0000000a0e047291 */ /* 0x000fe4000f8e10ff */
[----:B------:R-:W-:Y:S02]  /*1320*/  USEL UR8, URZ, 0x80, UP0 ;  /* 0x00000080ff087887 */ /* 0x000fe40008000000 */
[----:B------:R-:W-:-:S03]  /*1330*/  UIADD3 UR5, UPT, UPT, UR6, UR7, UR5 ;  /* 0x0000000706057290 */ /* 0x000fc6000fffe005 */
[----:B------:R-:W-:Y:S01]  /*1340*/  UMOV UR6, 0x3 ;  /* 0x0000000300067882 */ /* 0x000fe20000000000 */
[----:B------:R-:W-:Y:S02]  /*1350*/  UIADD3 UR5, UPT, UPT, UR5, UR8, URZ ;  /* 0x0000000805057290 */ /* 0x000fe4000fffe0ff */
[----:B------:R-:W-:-:S04]  /*1360*/  USHF.L.U32 UR4, UR6, UR4, URZ ;  /* 0x0000000406047299 */ /* 0x000fc800080006ff */
[----:B------:R-:W-:Y:S02]  /*1370*/  MOV R3, UR5 ;  /* 0x0000000500037c02 */ /* 0x000fe40008000f00 */
[----:B------:R-:W-:-:S07]  /*1380*/  IMAD.U32 R2, RZ, RZ, UR4 ;  /* 0x00000004ff027e24 */ /* 0x000fce000f8e00ff */
.L_x_17:
[----:B------:R-:W1:Y:S01]  /*1390*/  S2UR UR36, SR_CTAID.Z ;  /* 0x00000000002479c3 */ /* 0x000e620000002700 */
[----:B------:R-:W-:Y:S02]  /*13a0*/  UISETP.GE.AND UP0, UPT, UR30, 0x1, UPT ;  /* 0x000000011e00788c */ /* 0x000fe4000bf06270 */
[----:B------:R-:W-:Y:S02]  /*13b0*/  ULOP3.LUT UR24, UR24, 0xffff, URZ, 0xc0, !UPT ;  /* 0x0000ffff18187892 */ /* 0x000fe4000f8ec0ff */
[----:B------:R-:W-:Y:S02]  /*13c0*/  ULOP3.LUT UR21, UR21, 0xffff, URZ, 0xc0, !UPT ;  /* 0x0000ffff15157892 */ /* 0x000fe4000f8ec0ff */
[----:B------:R-:W-:Y:S02]  /*13d0*/  UISETP.NE.AND UP3, UPT, UR25, 0x2, UPT ;  /* 0x000000021900788c */ /* 0x000fe4000bf65270 */
[----:B------:R-:W-:Y:S02]  /*13e0*/  ULOP3.LUT UR27, UR27, 0x800, URZ, 0xc0, !UPT ;  /* 0x000008001b1b7892 */ /* 0x000fe4000f8ec0ff */
[----:B------:R-:W-:-:S02]  /*13f0*/  ULOP3.LUT UR29, UR29, 0x20, URZ, 0xc0, !UPT ;  /* 0x000000201d1d7892 */ /* 0x000fc4000f8ec0ff */
[----:B------:R-:W-:Y:S02]  /*1400*/  ULOP3.LUT UR26, UR26, 0x800, URZ, 0xc0, !UPT ;  /* 0x000008001a1a7892 */ /* 0x000fe4000f8ec0ff */
[----:B------:R-:W-:Y:S02]  /*1410*/  ULOP3.LUT UR32, UR11, 0x20, URZ, 0xc0, !UPT ;  /* 0x000000200b207892 */ /* 0x000fe4000f8ec0ff */
[----:B------:R-:W-:Y:S02]  /*1420*/  ULOP3.LUT UR49, UR49, 0x40, URZ, 0xc0, !UPT ;  /* 0x0000004031317892 */ /* 0x000fe4000f8ec0ff */
[----:B------:R-:W-:Y:S02]  /*1430*/  USHF.L.U32 UR24, UR12, UR24, URZ ;  /* 0x000000180c187299 */ /* 0x000fe400080006ff */
[----:B------:R-:W-:Y:S01]  /*1440*/  USHF.L.U32 UR21, UR13, UR21, URZ ;  /* 0x000000150d157299 */ /* 0x000fe200080006ff */
[----:B------:R-:W-:Y:S11]  /*1450*/  BRA.U !UP0, `(.L_x_18) ;  /* 0x0000000108d47547 */ /* 0x000ff6000b800000 */
[----:B------:R-:W2:Y:S01]  /*1460*/  LDCU.128 UR12, c[0x0][0xb10] ;  /* 0x00016200ff0c77ac */ /* 0x000ea20008000c00 */
[----:B------:R-:W3:Y:S01]  /*1470*/  LDCU UR6, c[0x0][0x370] ;  /* 0x00006e00ff0677ac */ /* 0x000ee20008000800 */
[----:B------:R-:W4:Y:S01]  /*1480*/  LDCU UR5, c[0x0][0x374] ;  /* 0x00006e80ff0577ac */ /* 0x000f220008000800 */
[----:B------:R-:W1:Y:S01]  /*1490*/  LDCU UR31, c[0x0][0xb0c] ;  /* 0x00016180ff1f77ac */ /* 0x000e620008000800 */
[----:B------:R-:W1:Y:S01]  /*14a0*/  LDCU UR7, c[0x0][0xb20] ;  /* 0x00016400ff0777ac */ /* 0x000e620008000800 */
[----:B------:R-:W1:Y:S01]  /*14b0*/  LDCU.64 UR8, c[0x0][0xb28] ;  /* 0x00016500ff0877ac */ /* 0x000e620008000a00 */
[----:B--2---:R-:W-:Y:S02]  /*14c0*/  UISETP.NE.AND UP0, UPT, UR14, 0x1, UPT ;  /* 0x000000010e00788c */ /* 0x004fe4000bf05270 */
[----:B----4-:R-:W-:Y:S02]  /*14d0*/  UIMAD.WIDE.U32 UR10, UR5, UR15, URZ ;  /* 0x0000000f050a72a5 */ /* 0x010fe4000f8e00ff */
[----:B---3--:R-:W-:-:S02]  /*14e0*/  UIMAD.WIDE.U32 UR18, UR6, UR12, URZ ;  /* 0x0000000c061272a5 */ /* 0x008fc4000f8e00ff */
[----:B-1----:R-:W-:Y:S02]  /*14f0*/  UISETP.NE.AND UP1, UPT, UR31, 0x1, UPT ;  /* 0x000000011f00788c */ /* 0x002fe4000bf25270 */
[----:B------:R-:W-:Y:S01]  /*1500*/  UISETP.NE.AND UP2, UPT, UR30, 0x1, UPT ;  /* 0x000000011e00788c */ /* 0x000fe2000bf45270 */
[----:B------:R-:W-:Y:S02]  /*1510*/  UMOV UR10, UR11 ;  /* 0x0000000b000a7c82 */ /* 0x000fe40008000000 */
[----:B------:R-:W-:Y:S01]  /*1520*/  UMOV UR18, UR19 ;  /* 0x0000001300127c82 */ /* 0x000fe20008000000 */
[----:B------:R-:W-:Y:S02]  /*1530*/  @UP0 USHF.R.U32.HI UR5, URZ, UR7, UR10 ;  /* 0x00000007ff050299 */ /* 0x000fe4000801160a */
[----:B------:R-:W-:Y:S02]  /*1540*/  UIMAD.WIDE.U32 UR22, UR20, UR15, URZ ;  /* 0x0000000f141672a5 */ /* 0x000fe4000f8e00ff */
[----:B------:R-:W-:-:S02]  /*1550*/  UIMAD.WIDE.U32 UR10, UR5, UR8, URZ ;  /* 0x00000008050a72a5 */ /* 0x000fc4000f8e00ff */
[----:B------:R-:W-:Y:S02]  /*1560*/  @UP1 USHF.R.U32.HI UR6, URZ, UR13, UR18 ;  /* 0x0000000dff061299 */ /* 0x000fe40008011612 */
[----:B------:R-:W-:Y:S02]  /*1570*/  UIMAD.WIDE.U32 UR16, UR28, UR12, URZ ;  /* 0x0000000c1c1072a5 */ /* 0x000fe4000f8e00ff */
[----:B------:R-:W-:Y:S01]  /*1580*/  UIMAD.WIDE.U32 UR18, UR6, UR8, URZ ;  /* 0x00000008061272a5 */ /* 0x000fe2000f8e00ff */
[----:B------:R-:W-:Y:S01]  /*1590*/  UMOV UR4, UR23 ;  /* 0x0000001700047c82 */ /* 0x000fe20008000000 */
[----:B------:R-:W-:Y:S01]  /*15a0*/  UMOV UR10, UR11 ;  /* 0x0000000b000a7c82 */ /* 0x000fe20008000000 */
[----:B------:R-:W-:Y:S02]  /*15b0*/  USHF.R.U32.HI UR4, URZ, UR7, UR4 ;  /* 0x00000007ff047299 */ /* 0x000fe40008011604 */
[----:B------:R-:W-:Y:S01]  /*15c0*/  @UP2 USHF.R.U32.HI UR5, URZ, UR9, UR10 ;  /* 0x00000009ff052299 */ /* 0x000fe2000801160a */
[----:B------:R-:W-:Y:S01]  /*15d0*/  UMOV UR16, UR17 ;  /* 0x0000001100107c82 */ /* 0x000fe20008000000 */
[----:B------:R-:W-:Y:S01]  /*15e0*/  UMOV UR18, UR19 ;  /* 0x0000001300127c82 */ /* 0x000fe20008000000 */
[----:B------:R-:W-:-:S02]  /*15f0*/  USHF.R.U32.HI UR13, URZ, UR13, UR16 ;  /* 0x0000000dff0d7299 */ /* 0x000fc40008011610 */
[----:B------:R-:W-:Y:S02]  /*1600*/  USEL UR4, UR20, UR4, !UP0 ;  /* 0x0000000414047287 */ /* 0x000fe4000c000000 */
[----:B------:R-:W-:Y:S02]  /*1610*/  @UP2 USHF.R.U32.HI UR6, URZ, UR9, UR18 ;  /* 0x00000009ff062299 */ /* 0x000fe40008011612 */
[----:B------:R-:W-:Y:S02]  /*1620*/  UIMAD UR7, UR5, UR30, URZ ;  /* 0x0000001e050772a4 */ /* 0x000fe4000f8e02ff */
[----:B------:R-:W-:Y:S02]  /*1630*/  USEL UR5, UR28, UR13, !UP1 ;  /* 0x0000000d1c057287 */ /* 0x000fe4000c800000 */
[----:B------:R-:W-:Y:S02]  /*1640*/  UIMAD UR12, UR6, UR30, URZ ;  /* 0x0000001e060c72a4 */ /* 0x000fe4000f8e02ff */
[----:B------:R-:W-:-:S02]  /*1650*/  UISETP.GE.AND UP0, UPT, UR4, UR7, UPT ;  /* 0x000000070400728c */ /* 0x000fc4000bf06270 */
[----:B------:R-:W-:Y:S02]  /*1660*/  UIMAD.WIDE.U32 UR10, UR4, UR8, URZ ;  /* 0x00000008040a72a5 */ /* 0x000fe4000f8e00ff */
[----:B------:R-:W-:Y:S02]  /*1670*/  UISETP.GE.OR UP0, UPT, UR5, UR12, UP0 ;  /* 0x0000000c0500728c */ /* 0x000fe40008706670 */
[----:B------:R-:W-:Y:S02]  /*1680*/  UIMAD.WIDE.U32 UR12, UR5, UR8, URZ ;  /* 0x00000008050c72a5 */ /* 0x000fe4000f8e00ff */
[----:B------:R-:W-:Y:S01]  /*1690*/  UIADD3 UR10, UPT, UPT, -UR4, URZ, URZ ;  /* 0x000000ff040a7290 */ /* 0x000fe2000fffe1ff */
[----:B------:R-:W-:Y:S01]  /*16a0*/  UMOV UR8, UR11 ;  /* 0x0000000b00087c82 */ /* 0x000fe20008000000 */
[----:B------:R-:W-:Y:S02]  /*16b0*/  UIADD3 UR11, UPT, UPT, -UR5, URZ, URZ ;  /* 0x000000ff050b7290 */ /* 0x000fe4000fffe1ff */
[----:B------:R-:W-:-:S03]  /*16c0*/  USHF.R.U32.HI UR8, URZ, UR9, UR8 ;  /* 0x00000009ff087299 */ /* 0x000fc60008011608 */
[----:B------:R-:W-:Y:S01]  /*16d0*/  @!UP0 UMOV UR7, UR13 ;  /* 0x0000000d00078c82 */ /* 0x000fe20008000000 */
[----:B------:R-:W-:Y:S02]  /*16e0*/  UIMAD UR20, UR14, UR10, UR20 ;  /* 0x0000000a0e1472a4 */ /* 0x000fe4000f8e0214 */
[----:B------:R-:W-:Y:S02]  /*16f0*/  USEL UR8, UR4, UR8, !UP2 ;  /* 0x0000000804087287 */ /* 0x000fe4000d000000 */
[----:B------:R-:W-:Y:S02]  /*1700*/  @!UP0 USHF.R.U32.HI UR7, URZ, UR9, UR7 ;  /* 0x00000009ff078299 */ /* 0x000fe40008011607 */
[----:B------:R-:W-:Y:S02]  /*1710*/  UIADD3 UR9, UPT, UPT, -UR8, URZ, URZ ;  /* 0x000000ff08097290 */ /* 0x000fe4000fffe1ff */
[----:B------:R-:W-:Y:S02]  /*1720*/  @!UP0 USEL UR7, UR5, UR7, !UP2 ;  /* 0x0000000705078287 */ /* 0x000fe4000d000000 */
[----:B------:R-:W-:-:S02]  /*1730*/  UIMAD UR9, UR30, UR9, UR4 ;  /* 0x000000091e0972a4 */ /* 0x000fc4000f8e0204 */
[----:B------:R-:W-:Y:S02]  /*1740*/  @!UP0 UIADD3 UR8, UPT, UPT, UR8, -UR7, URZ ;  /* 0x8000000708088290 */ /* 0x000fe4000fffe0ff */
[----:B------:R-:W-:Y:S02]  /*1750*/  @!UP0 UIMAD UR6, UR9, UR6, UR7 ;  /* 0x00000006090682a4 */ /* 0x000fe4000f8e0207 */
[----:B------:R-:W-:Y:S02]  /*1760*/  @!UP0 UIMAD UR4, UR8, UR30, UR5 ;  /* 0x0000001e080482a4 */ /* 0x000fe4000f8e0205 */
[----:B------:R-:W-:Y:S02]  /*1770*/  UIMAD UR28, UR31, UR11, UR28 ;  /* 0x0000000b1f1c72a4 */ /* 0x000fe4000f8e021c */
[----:B------:R-:W-:Y:S01]  /*1780*/  UIMAD UR20, UR4, UR14, UR20 ;  /* 0x0000000e041472a4 */ /* 0x000fe2000f8e0214 */
[----:B------:R-:W-:Y:S02]  /*1790*/  @!UP0 UMOV UR5, UR6 ;  /* 0x0000000600058c82 */ /* 0x000fe40008000000 */
[----:B------:R-:W-:-:S12]  /*17a0*/  UIMAD UR28, UR5, UR31, UR28 ;  /* 0x0000001f051c72a4 */ /* 0x000fd8000f8e021c */
.L_x_18:
[----:B------:R-:W-:-:S09]  /*17b0*/  UISETP.NE.AND UP0, UPT, UR33, 0x1, UPT ;  /* 0x000000012100788c */ /* 0x000fd2000bf05270 */
[----:B------:R-:W-:Y:S05]  /*17c0*/  BRA.U UP0, `(.L_x_19) ;  /* 0x0000000100447547 */ /* 0x000fea000b800000 */
[----:B------:R-:W2:Y:S01]  /*17d0*/  LDCU.128 UR8, c[0x0][0xb10] ;  /* 0x00016200ff0877ac */ /* 0x000ea20008000c00 */
[----:B------:R-:W3:Y:S01]  /*17e0*/  LDCU UR12, c[0x0][0xb0c] ;  /* 0x00016180ff0c77ac */ /* 0x000ee20008000800 */
[----:B------:R-:W4:Y:S01]  /*17f0*/  LDCU UR13, c[0x0][0xb20] ;  /* 0x00016400ff0d77ac */ /* 0x000f220008000800 */
[----:B--2---:R-:W-:Y:S02]  /*1800*/  UIMAD.WIDE.U32 UR6, UR28, UR8, URZ ;  /* 0x000000081c0672a5 */ /* 0x004fe4000f8e00ff */
[----:B------:R-:W-:Y:S02]  /*1810*/  UIMAD.WIDE.U32 UR4, UR20, UR11, URZ ;  /* 0x0000000b140472a5 */ /* 0x000fe4000f8e00ff */
[----:B---3--:R-:W-:Y:S02]  /*1820*/  UISETP.NE.AND UP1, UPT, UR12, 0x1, UPT ;  /* 0x000000010c00788c */ /* 0x008fe4000bf25270 */
[----:B------:R-:W-:Y:S01]  /*1830*/  UISETP.NE.AND UP0, UPT, UR10, 0x1, UPT ;  /* 0x000000010a00788c */ /* 0x000fe2000bf05270 */
[----:B------:R-:W-:-:S02]  /*1840*/  UMOV UR6, UR7 ;  /* 0x0000000700067c82 */ /* 0x000fc40008000000 */
[----:B------:R-:W-:Y:S01]  /*1850*/  UMOV UR4, UR5 ;  /* 0x0000000500047c82 */ /* 0x000fe20008000000 */
[----:B------:R-:W-:Y:S02]  /*1860*/  USHF.R.U32.HI UR9, URZ, UR9, UR6 ;  /* 0x00000009ff097299 */ /* 0x000fe40008011606 */
[----:B----4-:R-:W-:Y:S02]  /*1870*/  USHF.R.U32.HI UR4, URZ, UR13, UR4 ;  /* 0x0000000dff047299 */ /* 0x010fe40008011604 */
[----:B------:R-:W-:Y:S02]  /*1880*/  USEL UR5, UR28, UR9, !UP1 ;  /* 0x000000091c057287 */ /* 0x000fe4000c800000 */
[----:B------:R-:W-:-:S04]  /*1890*/  USEL UR4, UR20, UR4, !UP0 ;  /* 0x0000000414047287 */ /* 0x000fc8000c000000 */
[----:B------:R-:W-:Y:S02]  /*18a0*/  UIADD3 UR6, UPT, UPT, UR5, -UR4, URZ ;  /* 0x8000000405067290 */ /* 0x000fe4000fffe0ff */
[----:B------:R-:W-:Y:S02]  /*18b0*/  UIADD3 UR4, UPT, UPT, -UR5, UR4, URZ ;  /* 0x0000000405047290 */ /* 0x000fe4000fffe1ff */
[----:B------:R-:W-:Y:S02]  /*18c0*/  UIMAD UR20, UR6, UR10, UR20 ;  /* 0x0000000a061472a4 */ /* 0x000fe4000f8e0214 */
[----:B------:R-:W-:-:S12]  /*18d0*/  UIMAD UR28, UR4, UR12, UR28 ;  /* 0x0000000c041c72a4 */ /* 0x000fd8000f8e021c */
.L_x_19:
[----:B------:R-:W-:-:S09]  /*18e0*/  UISETP.EQ.U32.AND UP0, UPT, UR34, 0x1, UPT ;  /* 0x000000012200788c */ /* 0x000fd2000bf02070 */
[----:B------:R-:W-:Y:S05]  /*18f0*/  BRA.U !UP0, `(.L_x_20) ;  /* 0x00000001080c7547 */ /* 0x000fea000b800000 */
[----:B------:R-:W-:Y:S01]  /*1900*/  UCGABAR_WAIT ;  /* 0x0000000000007dc7 */ /* 0x000fe20008000000 */
[----:B------:R-:W-:Y:S01]  /*1910*/  CCTL.IVALL ;  /* 0x00000000ff00798f */ /* 0x000fe20002000000 */
[----:B------:R-:W-:Y:S05]  /*1920*/  BRA `(.L_x_21) ;  /* 0x0000000000047947 */ /* 0x000fea0003800000 */
.L_x_20:
[----:B------:R-:W-:Y:S06]  /*1930*/  BAR.SYNC.DEFER_BLOCKING 0x0 ;  /* 0x0000000000007b1d */ /* 0x000fec0000010000 */
.L_x_21:
[----:B------:R-:W-:Y:S05]  /*1940*/  BRA.U UP3, `(.L_x_22) ;  /* 0x0000001503447547 */ /* 0x000fea000b800000 */
[----:B------:R-:W2:Y:S01]  /*1950*/  LDCU UR6, c[0x0][0x38c] ;  /* 0x00007180ff0677ac */ /* 0x000ea20008000800 */
[----:B------:R-:W-:Y:S01]  /*1960*/  PLOP3.LUT P1, PT, PT, PT, UP5, 0x80, 0x8 ;  /* 0x000000000008781c */ /* 0x000fe20003f2f058 */
[----:B------:R-:W-:Y:S01]  /*1970*/  IMAD.MOV.U32 R12, RZ, RZ, 0x1 ;  /* 0x00000001ff0c7424 */ /* 0x000fe200078e00ff */
[----:B------:R-:W-:Y:S02]  /*1980*/  ISETP.NE.AND P2, PT, R0, RZ, P3 ;  /* 0x000000ff0000720c */ /* 0x000fe40001f45270 */
[----:B------:R-:W-:Y:S02]  /*1990*/  CS2R R10, SRZ ;  /* 0x00000000000a7805 */ /* 0x000fe4000001ff00 */
[----:B------:R-:W-:Y:S01]  /*19a0*/  PLOP3.LUT P1, PT, P1, PT, PT, 0x8, 0x80 ;  /* 0x000000000080781c */ /* 0x000fe20000f2e170 */
[----:B------:R-:W-:Y:S01]  /*19b0*/  IMAD.MOV.U32 R9, RZ, RZ, RZ ;  /* 0x000000ffff097224 */ /* 0x000fe200078e00ff */
[----:B------:R-:W3:Y:S01]  /*19c0*/  LDCU UR41, c[0x0][0x370] ;  /* 0x00006e00ff2977ac */ /* 0x000ee20008000800 */
[----:B------:R-:W-:Y:S01]  /*19d0*/  IMAD.MOV.U32 R8, RZ, RZ, 0x1 ;  /* 0x00000001ff087424 */ /* 0x000fe200078e00ff */
[----:B------:R-:W4:Y:S01]  /*19e0*/  LDCU.64 UR30, c[0x0][0x348] ;  /* 0x00006900ff1e77ac */ /* 0x000f220008000a00 */
[----:B------:R-:W-:Y:S01]  /*19f0*/  UIADD3 UR46, UPT, UPT, UR49, UR32, URZ ;  /* 0x00000020312e7290 */ /* 0x000fe2000fffe0ff */
[----:B------:R-:W1:Y:S01]  /*1a00*/  LDCU UR40, c[0x0][0x374] ;  /* 0x00006e80ff2877ac */ /* 0x000e620008000800 */
[----:B--2---:R-:W-:-:S02]  /*1a10*/  UIADD3 UR5, UPT, UPT, UR6, 0x3f, URZ ;  /* 0x0000003f06057890 */ /* 0x004fc4000fffe0ff */
[----:B------:R-:W-:Y:S02]  /*1a20*/  UIADD3 UR50, UPT, UPT, UR6, 0x7e, URZ ;  /* 0x0000007e06327890 */ /* 0x000fe4000fffe0ff */
[----:B------:R-:W-:Y:S01]  /*1a30*/  USHF.R.S32.HI UR4, URZ, 0x1f, UR5 ;  /* 0x0000001fff047899 */ /* 0x000fe20008011405 */
[----:B------:R-:W-:-:S03]  /*1a40*/  UMOV UR7, URZ ;  /* 0x000000ff00077c82 */ /* 0x000fc60008000000 */
[----:B------:R-:W-:Y:S02]  /*1a50*/  ULEA.HI UR4, UR4, UR5, URZ, 0x6 ;  /* 0x0000000504047291 */ /* 0x000fe4000f8f30ff */
[----:B------:R-:W-:Y:S02]  /*1a60*/  UIADD3 UR5, UPT, UPT, UR6, -0x1, URZ ;  /* 0xffffffff06057890 */ /* 0x000fe4000fffe0ff */
[----:B------:R-:W-:Y:S02]  /*1a70*/  USHF.R.S32.HI UR43, URZ, 0x6, UR4 ;  /* 0x00000006ff2b7899 */ /* 0x000fe40008011404 */
[----:B------:R-:W-:Y:S02]  /*1a80*/  UISETP.GE.U32.AND UP1, UPT, UR5, -0x7f, UPT ;  /* 0xffffff810500788c */ /* 0x000fe4000bf26070 */
[----:B------:R-:W-:-:S04]  /*1a90*/  UISETP.LT.U32.AND UP0, UPT, UR43, 0x6, UPT ;  /* 0x000000062b00788c */ /* 0x000fc8000bf01070 */
[----:B------:R-:W-:Y:S02]  /*1aa0*/  USEL UR42, UR43, 0x6, UP0 ;  /* 0x000000062b2a7887 */ /* 0x000fe40008000000 */
[----:B------:R-:W-:Y:S02]  /*1ab0*/  UISETP.NE.AND UP0, UPT, UR25, URZ, UPT ;  /* 0x000000ff1900728c */ /* 0x000fe4000bf05270 */
[----:B------:R-:W-:Y:S02]  /*1ac0*/  UIADD3 UR4, UPT, UPT, UR42, -0x1, URZ ;  /* 0xffffffff2a047890 */ /* 0x000fe4000fffe0ff */
[----:B------:R-:W-:Y:S02]  /*1ad0*/  @UP1 UIADD3 UR4, UPT, UPT, UR42, URZ, URZ ;  /* 0x000000ff2a041290 */ /* 0x000fe4000fffe0ff */
[----:B------:R-:W-:Y:S02]  /*1ae0*/  USEL UR25, UR52, 0x2, UP0 ;  /* 0x0000000234197887 */ /* 0x000fe40008000000 */
[----:B------:R-:W-:-:S02]  /*1af0*/  UIADD3 UR48, UPT, UPT, UR43, -UR42, URZ ;  /* 0x8000002a2b307290 */ /* 0x000fc4000fffe0ff */
[----:B------:R-:W-:Y:S02]  /*1b00*/  UIADD3 UR37, UPT, UPT, UR4, 0x1, URZ ;  /* 0x0000000104257890 */ /* 0x000fe4000fffe0ff */
[----:B-1-34-:R-:W-:-:S12]  /*1b10*/  UIADD3 UR44, UPT, UPT, -UR4, URZ, URZ ;  /* 0x000000ff042c7290 */ /* 0x01afd8000fffe1ff */
.L_x_42:
[----:B------:R-:W-:Y:S01]  /*1b20*/  UISETP.NE.AND UP0, UPT, UR47, URZ, UPT ;  /* 0x000000ff2f00728c */ /* 0x000fe2000bf05270 */
[----:B------:R-:W1:Y:S08]  /*1b30*/  S2UR UR47, SR_CgaCtaId ;  /* 0x00000000002f79c3 */ /* 0x000e700000008800 */
[----:B------:R-:W-:Y:S05]  /*1b40*/  BRA.U UP0, `(.L_x_23) ;  /* 0x0000000100347547 */ /* 0x000fea000b800000 */
[----:B------:R-:W2:Y:S01]  /*1b50*/  S2R R0, SR_CgaCtaId ;  /* 0x0000000000007919 */ /* 0x000ea20000008800 */
[----:B------:R-:W-:-:S04]  /*1b60*/  MOV R2, 0x400 ;  /* 0x0000040000027802 */ /* 0x000fc80000000f00 */
[----:B--2---:R-:W-:Y:S02]  /*1b70*/  LEA R0, R0, R2, 0x18 ;  /* 0x0000000200007211 */ /* 0x004fe400078ec0ff */
[----:B------:R-:W-:-:S03]  /*1b80*/  SHF.L.U32 R2, R8, 0x1f, RZ ;  /* 0x0000001f08027819 */ /* 0x000fc600000006ff */
[----:B------:R-:W-:-:S04]  /*1b90*/  IMAD R0, R9, 0x8, R0 ;  /* 0x0000000809007824 */ /* 0x000fc800078e0200 */
[----:B------:R-:W2:Y:S02]  /*1ba0*/  SYNCS.PHASECHK.TRANS64.TRYWAIT P0, [R0+URZ+0x120], R2 ;  /* 0x00012002000075a7 */ /* 0x000ea400080011ff */
[----:B--2---:R-:W-:Y:S05]  /*1bb0*/  @!P0 BRA `(.L_x_24) ;  /* 0x0000007400348947 */ /* 0x004fea0003800000 */
.L_x_151:
[----:B------:R-:W-:Y:S01]  /*1bc0*/  VIADD R9, R9, 0x1 ;  /* 0x0000000109097836 */ /* 0x000fe20000000000 */
[----:B------:R2:W-:Y:S04]  /*1bd0*/  SYNCS.ARRIVE.TRANS64.A1T0 RZ, [R0+URZ+0x110], RZ ;  /* 0x000110ff00ff79a7 */ /* 0x0005e800081000ff */
[----:B------:R-:W-:-:S04]  /*1be0*/  ISETP.NE.AND P0, PT, R9, 0x2, PT ;  /* 0x000000020900780c */ /* 0x000fc80003f05270 */
[----:B------:R-:W-:Y:S02]  /*1bf0*/  SEL R9, R9, RZ, P0 ;  /* 0x000000ff09097207 */ /* 0x000fe40000000000 */
[----:B--2---:R-:W-:-:S04]  /*1c00*/  SEL R0, RZ, 0x1, P0 ;  /* 0x00000001ff007807 */ /* 0x004fc80000000000 */
[----:B------:R-:W-:-:S07]  /*1c10*/  LOP3.LUT R8, R8, R0, RZ, 0x3c, !PT ;  /* 0x0000000008087212 */ /* 0x000fce00078e3cff */
.L_x_23:
[----:B------:R-:W-:Y:S01]  /*1c20*/  UMOV UR6, 0x400 ;  /* 0x0000040000067882 */ /* 0x000fe20000000000 */
[----:B------:R-:W-:Y:S01]  /*1c30*/  UISETP.GE.U32.AND UP0, UPT, UR50, 0x7f, UPT ;  /* 0x0000007f3200788c */ /* 0x000fe2000bf06070 */
[----:B------:R-:W-:Y:S01]  /*1c40*/  SHF.L.U32 R0, R12, 0x1f, RZ ;  /* 0x0000001f0c007819 */ /* 0x000fe200000006ff */
[----:B-1----:R-:W-:Y:S02]  /*1c50*/  ULEA UR6, UR47, UR6, 0x18 ;  /* 0x000000062f067291 */ /* 0x002fe4000f8ec0ff */
[----:B------:R-:W-:Y:S02]  /*1c60*/  ULEA UR11, UR20, UR46, 0x7 ;  /* 0x0000002e140b7291 */ /* 0x000fe4000f8e38ff */
[----:B------:R-:W-:Y:S01]  /*1c70*/  ULEA UR4, UR7, UR6, 0x3 ;  /* 0x0000000607047291 */ /* 0x000fe2000f8e18ff */
[----:B------:R-:W-:-:S08]  /*1c80*/  UMOV UR13, URZ ;  /* 0x000000ff000d7c82 */ /* 0x000fd00008000000 */
[----:B------:R1:W2:Y:S01]  /*1c90*/  SYNCS.PHASECHK.TRANS64.TRYWAIT P0, [UR4+0x30], R0 ;  /* 0x00003000ff0075a7 */ /* 0x0002a20008001104 */
[----:B------:R-:W-:-:S04]  /*1ca0*/  ULEA.HI UR4, UR28, UR28, URZ, 0x1 ;  /* 0x0000001c1c047291 */ /* 0x000fc8000f8f08ff */
[----:B------:R-:W-:-:S04]  /*1cb0*/  USHF.L.U32 UR4, UR4, 0x6, URZ ;  /* 0x0000000604047899 */ /* 0x000fc800080006ff */
[----:B------:R-:W-:Y:S01]  /*1cc0*/  ULOP3.LUT UR34, UR49, 0xffffff80, UR4, 0xf8, !UPT ;  /* 0xffffff8031227892 */ /* 0x000fe2000f8ef804 */
[----:B------:R-:W-:Y:S11]  /*1cd0*/  BRA.U !UP0, `(.L_x_25) ;  /* 0x0000000108d87547 */ /* 0x000ff6000b800000 */
[----:B------:R-:W-:Y:S01]  /*1ce0*/  UMOV UR18, UR44 ;  /* 0x0000002c00127c82 */ /* 0x000fe20008000000 */
[----:B------:R-:W-:Y:S01]  /*1cf0*/  UMOV UR4, UR7 ;  /* 0x0000000700047c82 */ /* 0x000fe20008000000 */
[----:B------:R-:W-:Y:S01]  /*1d00*/  UMOV UR10, URZ ;  /* 0x000000ff000a7c82 */ /* 0x000fe20008000000 */
[----:B------:R-:W-:-:S05]  /*1d10*/  UMOV UR35, UR29 ;  /* 0x0000001d00237c82 */ /* 0x000fca0008000000 */
.L_x_31:
[----:B------:R-:W-:Y:S01]  /*1d20*/  ULEA UR33, UR4, UR6, 0x3 ;  /* 0x0000000604217291 */ /* 0x000fe2000f8e18ff */
[----:B------:R-:W-:Y:S01]  /*1d30*/  @P3 MOV R2, 0x8000 ;  /* 0x0000800000023802 */ /* 0x000fe20000000f00 */
[----:B--2-4-:R-:W-:Y:S10]  /*1d40*/  @P0 BRA `(.L_x_26) ;  /* 0x00000000000c0947 */ /* 0x014ff40003800000 */
[----:B------:R-:W-:-:S04]  /*1d50*/  SHF.L.U32 R3, R12, 0x1f, RZ ;  /* 0x0000001f0c037819 */ /* 0x000fc800000006ff */
[----:B------:R-:W2:Y:S02]  /*1d60*/  SYNCS.PHASECHK.TRANS64.TRYWAIT P0, [UR33+0x30], R3 ;  /* 0x00003003ff0075a7 */ /* 0x000ea40008001121 */
[----:B--2---:R-:W-:Y:S05]  /*1d70*/  @!P0 BRA `(.L_x_27) ;  /* 0x0000007000d88947 */ /* 0x004fea0003800000 */
.L_x_26:
[----:B------:R2:W-:Y:S01]  /*1d80*/  @P3 SYNCS.ARRIVE.TRANS64 RZ, [UR33], R2 ;  /* 0x00000002ffff39a7 */ /* 0x0005e20008000021 */
[----:B------:R-:W-:Y:S02]  /*1d90*/  ULOP3.LUT UR5, UR25, 0x2, URZ, 0xfc, !UPT ;  /* 0x0000000219057892 */ /* 0x000fe4000f8efcff */
[----:B------:R-:W-:Y:S02]  /*1da0*/  UIADD3 UR18, UPT, UPT, UR18, 0x1, URZ ;  /* 0x0000000112127890 */ /* 0x000fe4000fffe0ff */
[----:B------:R-:W-:Y:S02]  /*1db0*/  UISETP.NE.AND UP0, UPT, UR5, 0x2, UPT ;  /* 0x000000020500788c */ /* 0x000fe4000bf05270 */
[----:B------:R-:W-:-:S07]  /*1dc0*/  UISETP.NE.AND UP2, UPT, UR18, 0x1, UPT ;  /* 0x000000011200788c */ /* 0x000fce000bf45270 */
[----:B------:R-:W-:Y:S05]  /*1dd0*/  BRA.U UP0, `(.L_x_28) ;  /* 0x0000000100047547 */ /* 0x000fea000b800000 */
[----:B------:R-:W-:Y:S05]  /*1de0*/  BPT.TRAP 0x1 ;  /* 0x000000040000795c */ /* 0x000fea0000300000 */
.L_x_28:
[----:B------:R-:W-:Y:S04]  /*1df0*/  BSSY.RECONVERGENT B0, `(.L_x_29) ;  /* 0x0000003000007945 */ /* 0x000fe80003800200 */
[----:B------:R-:W-:Y:S05]  /*1e00*/  @!P2 BRA `(.L_x_30) ;  /* 0x000000000004a947 */ /* 0x000fea0003800000 */
[----:B------:R-:W-:Y:S05]  /*1e10*/  BPT.TRAP 0x1 ;  /* 0x000000040000795c */ /* 0x000fea0000300000 */
.L_x_30:
[----:B------:R-:W-:Y:S05]  /*1e20*/  BSYNC.RECONVERGENT B0 ;  /* 0x0000000000007941 */ /* 0x000fea0003800200 */
.L_x_29:
[----:B------:R-:W-:Y:S02]  /*1e30*/  UIADD3 UR5, UPT, UPT, UR4, 0x1, URZ ;  /* 0x0000000104057890 */ /* 0x000fe4000fffe0ff */
[----:B------:R-:W-:Y:S02]  /*1e40*/  USHF.L.U32 UR4, UR4, 0xc, URZ ;  /* 0x0000000c04047899 */ /* 0x000fe400080006ff */
[----:B------:R-:W-:Y:S02]  /*1e50*/  UISETP.NE.AND UP0, UPT, UR5, 0x6, UPT ;  /* 0x000000060500788c */ /* 0x000fe4000bf05270 */
[----:B------:R-:W-:Y:S02]  /*1e60*/  ULOP3.LUT UR32, UR27, UR4, URZ, 0xfc, !UPT ;  /* 0x000000041b207292 */ /* 0x000fe4000f8efcff */
[----:B------:R-:W-:Y:S02]  /*1e70*/  USEL UR8, URZ, 0x1, UP0 ;  /* 0x00000001ff087887 */ /* 0x000fe40008000000 */
[----:B------:R-:W-:-:S02]  /*1e80*/  USEL UR7, UR5, URZ, UP0 ;  /* 0x000000ff05077287 */ /* 0x000fc40008000000 */
[----:B------:R-:W-:Y:S02]  /*1e90*/  UIADD3 UR16, UP1, UPT, UR30, 0x80, URZ ;  /* 0x000000801e107890 */ /* 0x000fe4000ff3e0ff */
[----:B------:R-:W-:Y:S01]  /*1ea0*/  ULEA UR5, UR7, UR6, 0x3 ;  /* 0x0000000607057291 */ /* 0x000fe2000f8e18ff */
[----:B------:R-:W-:Y:S01]  /*1eb0*/  LOP3.LUT R12, R12, UR8, RZ, 0x3c, !PT ;  /* 0x000000080c0c7c12 */ /* 0x000fe2000f8e3cff */
[----:B------:R-:W-:Y:S02]  /*1ec0*/  ULOP3.LUT UR8, UR26, UR4, URZ, 0xfc, !UPT ;  /* 0x000000041a087292 */ /* 0x000fe4000f8efcff */
[----:B------:R-:W-:Y:S01]  /*1ed0*/  ULEA UR32, UR32, UR6, 0x1 ;  /* 0x0000000620207291 */ /* 0x000fe2000f8e08ff */
[----:B-1----:R-:W-:Y:S01]  /*1ee0*/  SHF.L.U32 R0, R12, 0x1f, RZ ;  /* 0x0000001f0c007819 */ /* 0x002fe200000006ff */
[----:B------:R-:W-:Y:S02]  /*1ef0*/  UIADD3 UR14, UP0, UPT, UR30, 0x180, URZ ;  /* 0x000001801e0e7890 */ /* 0x000fe4000ff1e0ff */
[----:B------:R-:W-:Y:S01]  /*1f00*/  ULEA UR8, UR8, UR6, 0x1 ;  /* 0x0000000608087291 */ /* 0x000fe2000f8e08ff */
[----:B------:R3:W4:Y:S01]  /*1f10*/  SYNCS.PHASECHK.TRANS64.TRYWAIT P0, [UR5+0x30], R0 ;  /* 0x00003000ff0075a7 */ /* 0x0007220008001105 */
[----:B------:R-:W-:-:S02]  /*1f20*/  ULOP3.LUT UR33, UR33, 0xfefffff8, URZ, 0xc0, !UPT ;  /* 0xfefffff821217892 */ /* 0x000fc4000f8ec0ff */
[----:B------:R-:W-:Y:S02]  /*1f30*/  UIADD3.X UR17, UPT, UPT, URZ, UR31, URZ, UP1, !UPT ;  /* 0x0000001fff117290 */ /* 0x000fe40008ffe4ff */
[----:B------:R-:W-:Y:S02]  /*1f40*/  UIADD3 UR32, UPT, UPT, UR32, 0x4300, URZ ;  /* 0x0000430020207890 */ /* 0x000fe4000fffe0ff */
[----:B------:R-:W-:Y:S02]  /*1f50*/  UPRMT UR5, URZ, 0x5410, UR24 ;  /* 0x00005410ff057896 */ /* 0x000fe40008000018 */
[----:B------:R-:W-:Y:S02]  /*1f60*/  UIADD3 UR8, UPT, UPT, UR8, 0x10300, URZ ;  /* 0x0001030008087890 */ /* 0x000fe4000fffe0ff */
[----:B------:R-:W-:Y:S02]  /*1f70*/  UIADD3.X UR15, UPT, UPT, URZ, UR31, URZ, UP0, !UPT ;  /* 0x0000001fff0f7290 */ /* 0x000fe400087fe4ff */
[----:B------:R-:W-:Y:S01]  /*1f80*/  UPRMT UR4, URZ, 0x5410, UR21 ;  /* 0x00005410ff047896 */ /* 0x000fe20008000015 */
[----:B------:R-:W-:Y:S01]  /*1f90*/  UMOV UR22, 0x0 ;  /* 0x0000000000167882 */ /* 0x000fe20000000000 */
[----:B------:R-:W-:Y:S01]  /*1fa0*/  UMOV UR23, 0x10000000 ;  /* 0x1000000000177882 */ /* 0x000fe20000000000 */
[----:B------:R-:W-:Y:S01]  /*1fb0*/  UMOV UR12, UR36 ;  /* 0x00000024000c7c82 */ /* 0x000fe20008000000 */
[----:B------:R-:W-:Y:S01]  /*1fc0*/  UMOV UR9, UR33 ;  /* 0x0000002100097c82 */ /* 0x000fe20008000000 */
[----:B------:R1:W-:Y:S01]  /*1fd0*/  UTMALDG.3D.MULTICAST.2CTA [UR32], [UR16], UR5, desc[UR22] ;  /* 0x00001620100073b4 */ /* 0x0003e20008211805 */
[----:B------:R-:W-:-:S03]  /*1fe0*/  UMOV UR13, UR37 ;  /* 0x00000025000d7c82 */ /* 0x000fc60008000000 */
[----:B------:R2:W-:Y:S01]  /*1ff0*/  UTMALDG.3D.MULTICAST.2CTA [UR8], [UR14], UR4, desc[UR22] ;  /* 0x000016080e0073b4 */ /* 0x0005e20008211804 */
[----:B-1----:R-:W-:Y:S02]  /*2000*/  UIADD3 UR35, UPT, UPT, UR35, 0x40, URZ ;  /* 0x0000004023237890 */ /* 0x002fe4000fffe0ff */
[----:B--2---:R-:W-:Y:S01]  /*2010*/  UIADD3 UR10, UPT, UPT, UR10, 0x40, URZ ;  /* 0x000000400a0a7890 */ /* 0x004fe2000fffe0ff */
[----:B------:R-:W-:Y:S01]  /*2020*/  UMOV UR4, UR7 ;  /* 0x0000000700047c82 */ /* 0x000fe20008000000 */
[----:B---3--:R-:W-:Y:S10]  /*2030*/  BRA.U UP2, `(.L_x_31) ;  /* 0xfffffffd02387547 */ /* 0x008ff4000b83ffff */
.L_x_25:
[----:B------:R-:W-:Y:S01]  /*2040*/  ULEA UR4, UR7, UR6, 0x3 ;  /* 0x0000000607047291 */ /* 0x000fe2000f8e18ff */
[----:B-1----:R-:W-:Y:S01]  /*2050*/  SHF.L.U32 R0, R12, 0x1f, RZ ;  /* 0x0000001f0c007819 */ /* 0x002fe200000006ff */
[----:B------:R-:W-:Y:S01]  /*2060*/  @!P1 SYNCS.ARRIVE.TRANS64.A1T0 RZ, [UR6+0xa8], RZ ;  /* 0x0000a8ffffff99a7 */ /* 0x000fe20008100006 */
[----:B------:R-:W-:-:S06]  /*2070*/  UISETP.GT.AND UP0, UPT, UR43, UR42, UPT ;  /* 0x0000002a2b00728c */ /* 0x000fcc000bf04270 */
[----:B--2-4-:R1:W2:Y:S03]  /*2080*/  SYNCS.PHASECHK.TRANS64.TRYWAIT P0, [UR4+0x30], R0 ;  /* 0x00003000ff0075a7 */ /* 0x0142a60008001104 */
[----:B------:R-:W-:Y:S05]  /*2090*/  BRA.U !UP0, `(.L_x_32) ;  /* 0x0000000108d47547 */ /* 0x000fea000b800000 */
[----:B------:R-:W-:Y:S01]  /*20a0*/  UIADD3 UR28, UPT, UPT, UR48, UR13, URZ ;  /* 0x0000000d301c7290 */ /* 0x000fe2000fffe0ff */
[----:B------:R-:W-:-:S11]  /*20b0*/  UMOV UR4, UR7 ;  /* 0x0000000700047c82 */ /* 0x000fd60008000000 */
.L_x_38:
[----:B------:R-:W-:Y:S01]  /*20c0*/  ULEA UR17, UR4, UR6, 0x3 ;  /* 0x0000000604117291 */ /* 0x000fe2000f8e18ff */
[----:B--2---:R-:W-:Y:S01]  /*20d0*/  @P3 MOV R2, 0x8000 ;  /* 0x0000800000023802 */ /* 0x004fe20000000f00 */
[----:B--2-4-:R-:W-:Y:S10]  /*20e0*/  @P0 BRA `(.L_x_33) ;  /* 0x00000000000c0947 */ /* 0x014ff40003800000 */
[----:B------:R-:W-:-:S04]  /*20f0*/  SHF.L.U32 R3, R12, 0x1f, RZ ;  /* 0x0000001f0c037819 */ /* 0x000fc800000006ff */
[----:B------:R-:W2:Y:S02]  /*2100*/  SYNCS.PHASECHK.TRANS64.TRYWAIT P0, [UR17+0x30], R3 ;  /* 0x00003003ff0075a7 */ /* 0x000ea40008001111 */
[----:B--2---:R-:W-:Y:S05]  /*2110*/  @!P0 BRA `(.L_x_34) ;  /* 0x0000007000088947 */ /* 0x004fea0003800000 */
.L_x_33:
[----:B------:R2:W-:Y:S01]  /*2120*/  @P3 SYNCS.ARRIVE.TRANS64 RZ, [UR17], R2 ;  /* 0x00000002ffff39a7 */ /* 0x0005e20008000011 */
[----:B------:R-:W-:-:S04]  /*2130*/  ULOP3.LUT UR5, UR25, 0x2, URZ, 0xfc, !UPT ;  /* 0x0000000219057892 */ /* 0x000fc8000f8efcff */
[----:B------:R-:W-:-:S09]  /*2140*/  UISETP.NE.AND UP0, UPT, UR5, 0x2, UPT ;  /* 0x000000020500788c */ /* 0x000fd2000bf05270 */
[----:B------:R-:W-:Y:S05]  /*2150*/  BRA.U UP0, `(.L_x_35) ;  /* 0x0000000100047547 */ /* 0x000fea000b800000 */
[----:B------:R-:W-:Y:S05]  /*2160*/  BPT.TRAP 0x1 ;  /* 0x000000040000795c */ /* 0x000fea0000300000 */
.L_x_35:
[----:B------:R-:W-:Y:S04]  /*2170*/  BSSY.RECONVERGENT B0, `(.L_x_36) ;  /* 0x0000003000007945 */ /* 0x000fe80003800200 */
[----:B------:R-:W-:Y:S05]  /*2180*/  @!P2 BRA `(.L_x_37) ;  /* 0x000000000004a947 */ /* 0x000fea0003800000 */
[----:B------:R-:W-:Y:S05]  /*2190*/  BPT.TRAP 0x1 ;  /* 0x000000040000795c */ /* 0x000fea0000300000 */
.L_x_37:
[----:B------:R-:W-:Y:S05]  /*21a0*/  BSYNC.RECONVERGENT B0 ;  /* 0x0000000000007941 */ /* 0x000fea0003800200 */
.L_x_36:
[----:B------:R-:W-:Y:S02]  /*21b0*/  UIADD3 UR5, UPT, UPT, UR4, 0x1, URZ ;  /* 0x0000000104057890 */ /* 0x000fe4000fffe0ff */
[----:B------:R-:W-:Y:S02]  /*21c0*/  USHF.L.U32 UR4, UR4, 0xc, URZ ;  /* 0x0000000c04047899 */ /* 0x000fe400080006ff */
[----:B------:R-:W-:Y:S02]  /*21d0*/  UISETP.NE.AND UP0, UPT, UR5, 0x6, UPT ;  /* 0x000000060500788c */ /* 0x000fe4000bf05270 */
[----:B------:R-:W-:Y:S02]  /*21e0*/  USHF.L.U32 UR10, UR13, 0x6, URZ ;  /* 0x000000060d0a7899 */ /* 0x000fe400080006ff */
[----:B------:R-:W-:Y:S02]  /*21f0*/  USEL UR8, URZ, 0x1, UP0 ;  /* 0x00000001ff087887 */ /* 0x000fe40008000000 */
[----:B------:R-:W-:-:S02]  /*2200*/  USEL UR7, UR5, URZ, UP0 ;  /* 0x000000ff05077287 */ /* 0x000fc40008000000 */
[----:B------:R-:W-:Y:S02]  /*2210*/  UIADD3 UR22, UP0, UPT, UR30, 0x180, URZ ;  /* 0x000001801e167890 */ /* 0x000fe4000ff1e0ff */
[----:B------:R-:W-:Y:S01]  /*2220*/  ULEA UR5, UR7, UR6, 0x3 ;  /* 0x0000000607057291 */ /* 0x000fe2000f8e18ff */
[----:B------:R-:W-:Y:S01]  /*2230*/  LOP3.LUT R12, R12, UR8, RZ, 0x3c, !PT ;  /* 0x000000080c0c7c12 */ /* 0x000fe2000f8e3cff */
[----:B------:R-:W-:Y:S02]  /*2240*/  UIADD3 UR13, UPT, UPT, UR13, 0x1, URZ ;  /* 0x000000010d0d7890 */ /* 0x000fe4000fffe0ff */
[----:B------:R-:W-:Y:S01]  /*2250*/  UIADD3 UR14, UP1, UPT, UR30, 0x80, URZ ;  /* 0x000000801e0e7890 */ /* 0x000fe2000ff3e0ff */
[----:B-1----:R-:W-:Y:S01]  /*2260*/  SHF.L.U32 R0, R12, 0x1f, RZ ;  /* 0x0000001f0c007819 */ /* 0x002fe200000006ff */
[----:B------:R-:W-:Y:S02]  /*2270*/  UIADD3.X UR23, UPT, UPT, URZ, UR31, URZ, UP0, !UPT ;  /* 0x0000001fff177290 */ /* 0x000fe400087fe4ff */
[----:B------:R-:W-:Y:S01]  /*2280*/  UISETP.NE.AND UP0, UPT, UR13, UR28, UPT ;  /* 0x0000001c0d00728c */ /* 0x000fe2000bf05270 */
[----:B------:R3:W4:Y:S01]  /*2290*/  SYNCS.PHASECHK.TRANS64.TRYWAIT P0, [UR5+0x30], R0 ;  /* 0x00003000ff0075a7 */ /* 0x0007220008001105 */
[----:B------:R-:W-:-:S02]  /*22a0*/  ULOP3.LUT UR5, UR27, UR4, URZ, 0xfc, !UPT ;  /* 0x000000041b057292 */ /* 0x000fc4000f8efcff */
[----:B------:R-:W-:Y:S02]  /*22b0*/  ULOP3.LUT UR4, UR26, UR4, URZ, 0xfc, !UPT ;  /* 0x000000041a047292 */ /* 0x000fe4000f8efcff */
[----:B------:R-:W-:Y:S02]  /*22c0*/  ULEA UR5, UR5, UR6, 0x1 ;  /* 0x0000000605057291 */ /* 0x000fe4000f8e08ff */
[----:B------:R-:W-:Y:S02]  /*22d0*/  ULEA UR4, UR4, UR6, 0x1 ;  /* 0x0000000604047291 */ /* 0x000fe4000f8e08ff */
[----:B------:R-:W-:Y:S02]  /*22e0*/  UIADD3 UR16, UPT, UPT, UR5, 0x4300, URZ ;  /* 0x0000430005107890 */ /* 0x000fe4000fffe0ff */
[----:B------:R-:W-:Y:S02]  /*22f0*/  ULOP3.LUT UR17, UR17, 0xfefffff8, URZ, 0xc0, !UPT ;  /* 0xfefffff811117892 */ /* 0x000fe4000f8ec0ff */
[----:B------:R-:W-:-:S02]  /*2300*/  ULOP3.LUT UR19, UR29, UR10, URZ, 0xfc, !UPT ;  /* 0x0000000a1d137292 */ /* 0x000fc4000f8efcff */
[----:B------:R-:W-:Y:S02]  /*2310*/  UIADD3.X UR15, UPT, UPT, URZ, UR31, URZ, UP1, !UPT ;  /* 0x0000001fff0f7290 */ /* 0x000fe40008ffe4ff */
[----:B------:R-:W-:Y:S02]  /*2320*/  UPRMT UR5, URZ, 0x5410, UR24 ;  /* 0x00005410ff057896 */ /* 0x000fe40008000018 */
[----:B------:R-:W-:Y:S02]  /*2330*/  UIADD3 UR8, UPT, UPT, UR4, 0x10300, URZ ;  /* 0x0001030004087890 */ /* 0x000fe4000fffe0ff */
[----:B------:R-:W-:Y:S01]  /*2340*/  UPRMT UR4, URZ, 0x5410, UR21 ;  /* 0x00005410ff047896 */ /* 0x000fe20008000015 */
[----:B------:R-:W-:Y:S01]  /*2350*/  UMOV UR32, 0x0 ;  /* 0x0000000000207882 */ /* 0x000fe20000000000 */
[----:B------:R-:W-:Y:S01]  /*2360*/  UMOV UR33, 0x10000000 ;  /* 0x1000000000217882 */ /* 0x000fe20000000000 */
[----:B------:R-:W-:Y:S01]  /*2370*/  UMOV UR18, UR34 ;  /* 0x0000002200127c82 */ /* 0x000fe20008000000 */
[----:B------:R-:W-:Y:S01]  /*2380*/  UMOV UR20, UR36 ;  /* 0x0000002400147c82 */ /* 0x000fe20008000000 */
[----:B------:R-:W-:Y:S01]  /*2390*/  UMOV UR12, UR36 ;  /* 0x00000024000c7c82 */ /* 0x000fe20008000000 */
[----:B------:R-:W-:Y:S01]  /*23a0*/  UMOV UR9, UR17 ;  /* 0x0000001100097c82 */ /* 0x000fe20008000000 */
[----:B------:R-:W-:Y:S02]  /*23b0*/  UTMALDG.3D.MULTICAST.2CTA [UR16], [UR14], UR5, desc[UR32] ;  /* 0x000020100e0073b4 */ /* 0x000fe40008211805 */
[----:B------:R1:W-:Y:S02]  /*23c0*/  UTMALDG.3D.MULTICAST.2CTA [UR8], [UR22], UR4, desc[UR32] ;  /* 0x00002008160073b4 */ /* 0x0003e40008211804 */
[----:B-1----:R-:W-:Y:S01]  /*23d0*/  UMOV UR4, UR7 ;  /* 0x0000000700047c82 */ /* 0x002fe20008000000 */
[----:B---3--:R-:W-:Y:S05]  /*23e0*/  BRA.U UP0, `(.L_x_38) ;  /* 0xfffffffd00347547 */ /* 0x008fea000b83ffff */
.L_x_32:
[C---:B------:R-:W-:Y:S01]  /*23f0*/  LEA R3, R11.reuse, UR6, 0x3 ;  /* 0x000000060b037c11 */ /* 0x040fe2000f8e18ff */
[----:B------:R-:W-:Y:S01]  /*2400*/  NOP ;  /* 0x0000000000007918 */ /* 0x000fe20000000000 */
[----:B-1----:R-:W-:Y:S02]  /*2410*/  SHF.L.U32 R0, R10, 0x1f, RZ ;  /* 0x0000001f0a007819 */ /* 0x002fe400000006ff */
[----:B------:R-:W-:Y:S02]  /*2420*/  LEA R4, R11, UR6, 0x4 ;  /* 0x000000060b047c11 */ /* 0x000fe4000f8e20ff */
[----:B--2-4-:R-:W1:Y:S02]  /*2430*/  SYNCS.PHASECHK.TRANS64.TRYWAIT P0, [R3+URZ+0xb0], R0 ;  /* 0x0000b000030075a7 */ /* 0x014e6400080011ff */
[----:B-1----:R-:W-:Y:S05]  /*2440*/  @!P0 BRA `(.L_x_39) ;  /* 0x0000006c00548947 */ /* 0x002fea0003800000 */
.L_x_154:
[----:B------:R-:W2:Y:S01]  /*2450*/  LDS.128 R4, [R4+0x140] ;  /* 0x0001400004047984 */ /* 0x000ea20000000c00 */
[----:B------:R-:W-:Y:S01]  /*2460*/  UISETP.GE.AND UP0, UPT, UR45, 0x1, UPT ;  /* 0x000000012d00788c */ /* 0x000fe2000bf06270 */
[----:B------:R-:W-:Y:S01]  /*2470*/  @!PT LDS RZ, [RZ] ;  /* 0x00000000fffff984 */ /* 0x000fe20000000800 */
[----:B------:R-:W-:Y:S01]  /*2480*/  @!PT LDS RZ, [RZ] ;  /* 0x00000000fffff984 */ /* 0x000fe20000000800 */
[----:B------:R-:W-:Y:S01]  /*2490*/  @!PT LDS RZ, [RZ] ;  /* 0x00000000fffff984 */ /* 0x000fe20000000800 */
[----:B------:R-:W-:Y:S01]  /*24a0*/  @!PT LDS RZ, [RZ] ;  /* 0x00000000fffff984 */ /* 0x000fe20000000800 */
[----:B------:R3:W-:Y:S06]  /*24b0*/  MEMBAR.ALL.CTA ;  /* 0x0000000000007992 */ /* 0x0007ec0000008000 */
[----:B---3--:R-:W3:Y:S01]  /*24c0*/  FENCE.VIEW.ASYNC.S ;  /* 0x00000000000073c6 */ /* 0x008ee20000000000 */
[----:B--2---:R-:W-:-:S13]  /*24d0*/  LOP3.LUT P0, RZ, R6, 0x1, RZ, 0xc0, !PT ;  /* 0x0000000106ff7812 */ /* 0x004fda000780c0ff */
[----:B---3--:R-:W-:Y:S01]  /*24e0*/  VOTEU.ANY UP1, P0 ;  /* 0x0000000000ff7886 */ /* 0x008fe20000020100 */
[----:B------:R-:W-:-:S13]  /*24f0*/  PLOP3.LUT P0, PT, PT, PT, UP1, 0x80, 0x8 ;  /* 0x000000000008781c */ /* 0x000fda0003f0f018 */
[----:B-1----:R-:W-:Y:S02]  /*2500*/  @P0 LOP3.LUT R0, R5, 0xffff, RZ, 0xc0, !PT ;  /* 0x0000ffff05000812 */ /* 0x002fe400078ec0ff */
[----:B------:R-:W-:Y:S02]  /*2510*/  @P0 MOV R2, R4 ;  /* 0x0000000400020202 */ /* 0x000fe40000000f00 */
[----:B------:R-:W-:Y:S01]  /*2520*/  @P0 R2UR UR5, R0 ;  /* 0x00000000000502ca */ /* 0x000fe200000e0000 */
[----:B------:R-:W-:Y:S01]  /*2530*/  VIADD R0, R3, 0xc0 ;  /* 0x000000c003007836 */ /* 0x000fe20000000000 */
[----:B------:R-:W-:Y:S02]  /*2540*/  @P0 SHF.R.U32.HI R4, RZ, 0x10, R5 ;  /* 0x00000010ff040819 */ /* 0x000fe40000011605 */
[----:B------:R-:W-:Y:S02]  /*2550*/  @P0 R2UR UR8, R2 ;  /* 0x00000000020802ca */ /* 0x000fe400000e0000 */
[----:B------:R-:W-:-:S02]  /*2560*/  PRMT R0, RZ, 0x654, R0 ;  /* 0x00000654ff007816 */ /* 0x000fc40000000000 */
[----:B------:R-:W-:Y:S02]  /*2570*/  @P0 R2UR UR4, R4 ;  /* 0x00000000040402ca */ /* 0x000fe400000e0000 */
[----:B------:R1:W-:Y:S03]  /*2580*/  SYNCS.ARRIVE.TRANS64.RED.A1T0 RZ, [R0+URZ], RZ ;  /* 0x000000ff00ff79a7 */ /* 0x0003e600081004ff */
[----:B------:R-:W-:-:S04]  /*2590*/  @UP1 UMOV UR38, UR5 ;  /* 0x0000000500261c82 */ /* 0x000fc80008000000 */
[----:B------:R-:W-:-:S04]  /*25a0*/  @UP1 UMOV UR39, UR8 ;  /* 0x0000000800271c82 */ /* 0x000fc80008000000 */
[----:B------:R-:W-:Y:S01]  /*25b0*/  @UP1 UMOV UR36, UR4 ;  /* 0x0000000400241c82 */ /* 0x000fe20008000000 */
[----:B------:R-:W-:Y:S05]  /*25c0*/  BRA.U !UP0, `(.L_x_40) ;  /* 0x0000000108d47547 */ /* 0x000fea000b800000 */
[----:B------:R-:W2:Y:S01]  /*25d0*/  LDCU.128 UR12, c[0x0][0xb10] ;  /* 0x00016200ff0c77ac */ /* 0x000ea20008000c00 */
[----:B------:R-:W3:Y:S01]  /*25e0*/  LDCU UR28, c[0x0][0xb20] ;  /* 0x00016400ff1c77ac */ /* 0x000ee20008000800 */
[----:B------:R-:W4:Y:S01]  /*25f0*/  LDCU UR20, c[0x0][0xb0c] ;  /* 0x00016180ff1477ac */ /* 0x000f220008000800 */
[----:B------:R-:W1:Y:S01]  /*2600*/  LDCU.64 UR10, c[0x0][0xb28] ;  /* 0x00016500ff0a77ac */ /* 0x000e620008000a00 */
[----:B------:R-:W-:Y:S02]  /*2610*/  UISETP.NE.AND UP3, UPT, UR45, 0x1, UPT ;  /* 0x000000012d00788c */ /* 0x000fe4000bf65270 */
[----:B--2---:R-:W-:Y:S02]  /*2620*/  UIMAD.WIDE.U32 UR8, UR40, UR15, URZ ;  /* 0x0000000f280872a5 */ /* 0x004fe4000f8e00ff */
[----:B------:R-:W-:Y:S02]  /*2630*/  UIMAD.WIDE.U32 UR4, UR41, UR12, URZ ;  /* 0x0000000c290472a5 */ /* 0x000fe4000f8e00ff */
[----:B------:R-:W-:-:S02]  /*2640*/  UISETP.NE.AND UP0, UPT, UR14, 0x1, UPT ;  /* 0x000000010e00788c */ /* 0x000fc4000bf05270 */
[----:B------:R-:W-:Y:S01]  /*2650*/  UIMAD.WIDE.U32 UR22, UR38, UR15, URZ ;  /* 0x0000000f261672a5 */ /* 0x000fe2000f8e00ff */
[----:B------:R-:W-:Y:S02]  /*2660*/  UMOV UR8, UR9 ;  /* 0x0000000900087c82 */ /* 0x000fe40008000000 */
[----:B------:R-:W-:Y:S01]  /*2670*/  UMOV UR4, UR5 ;  /* 0x0000000500047c82 */ /* 0x000fe20008000000 */
[----:B---3--:R-:W-:Y:S02]  /*2680*/  USHF.R.U32.HI UR8, URZ, UR28, UR8 ;  /* 0x0000001cff087299 */ /* 0x008fe40008011608 */
[----:B----4-:R-:W-:Y:S02]  /*2690*/  UISETP.NE.AND UP2, UPT, UR20, 0x1, UPT ;  /* 0x000000011400788c */ /* 0x010fe4000bf45270 */
[----:B------:R-:W-:Y:S02]  /*26a0*/  USHF.R.U32.HI UR4, URZ, UR13, UR4 ;  /* 0x0000000dff047299 */ /* 0x000fe40008011604 */
[----:B------:R-:W-:-:S02]  /*26b0*/  USEL UR5, UR40, UR8, !UP0 ;  /* 0x0000000828057287 */ /* 0x000fc4000c000000 */
[----:B------:R-:W-:Y:S02]  /*26c0*/  USEL UR8, UR41, UR4, !UP2 ;  /* 0x0000000429087287 */ /* 0x000fe4000d000000 */
[----:B-1----:R-:W-:Y:S01]  /*26d0*/  UIMAD.WIDE.U32 UR16, UR5, UR10, URZ ;  /* 0x0000000a051072a5 */ /* 0x002fe2000f8e00ff */
[----:B------:R-:W-:Y:S01]  /*26e0*/  UMOV UR4, UR23 ;  /* 0x0000001700047c82 */ /* 0x000fe20008000000 */
[----:B------:R-:W-:Y:S02]  /*26f0*/  UIMAD.WIDE.U32 UR18, UR39, UR12, URZ ;  /* 0x0000000c271272a5 */ /* 0x000fe4000f8e00ff */
[----:B------:R-:W-:-:S03]  /*2700*/  UIMAD.WIDE.U32 UR22, UR8, UR10, URZ ;  /* 0x0000000a081672a5 */ /* 0x000fc6000f8e00ff */
[----:B------:R-:W-:Y:S01]  /*2710*/  UMOV UR16, UR17 ;  /* 0x0000001100107c82 */ /* 0x000fe20008000000 */
[----:B------:R-:W-:Y:S02]  /*2720*/  USHF.R.U32.HI UR4, URZ, UR28, UR4 ;  /* 0x0000001cff047299 */ /* 0x000fe40008011604 */
[----:B------:R-:W-:Y:S01]  /*2730*/  @UP3 USHF.R.U32.HI UR5, URZ, UR11, UR16 ;  /* 0x0000000bff053299 */ /* 0x000fe20008011610 */
[----:B------:R-:W-:Y:S01]  /*2740*/  UMOV UR18, UR19 ;  /* 0x0000001300127c82 */ /* 0x000fe20008000000 */
[----:B------:R-:W-:Y:S01]  /*2750*/  UMOV UR22, UR23 ;  /* 0x0000001700167c82 */ /* 0x000fe20008000000 */
[----:B------:R-:W-:Y:S02]  /*2760*/  USHF.R.U32.HI UR13, URZ, UR13, UR18 ;  /* 0x0000000dff0d7299 */ /* 0x000fe40008011612 */
[----:B------:R-:W-:Y:S02]  /*2770*/  USEL UR4, UR38, UR4, !UP0 ;  /* 0x0000000426047287 */ /* 0x000fe4000c000000 */
[----:B------:R-:W-:-:S02]  /*2780*/  @UP3 USHF.R.U32.HI UR8, URZ, UR11, UR22 ;  /* 0x0000000bff083299 */ /* 0x000fc40008011616 */
[----:B------:R-:W-:Y:S02]  /*2790*/  UIMAD UR9, UR45, UR5, URZ ;  /* 0x000000052d0972a4 */ /* 0x000fe4000f8e02ff */
[----:B------:R-:W-:Y:S02]  /*27a0*/  USEL UR5, UR39, UR13, !UP2 ;  /* 0x0000000d27057287 */ /* 0x000fe4000d000000 */
[----:B------:R-:W-:Y:S02]  /*27b0*/  UIMAD UR12, UR45, UR8, URZ ;  /* 0x000000082d0c72a4 */ /* 0x000fe4000f8e02ff */
[----:B------:R-:W-:Y:S02]  /*27c0*/  UISETP.GE.AND UP0, UPT, UR4, UR9, UPT ;  /* 0x000000090400728c */ /* 0x000fe4000bf06270 */
[----:B------:R-:W-:Y:S02]  /*27d0*/  UIMAD.WIDE.U32 UR16, UR4, UR10, URZ ;  /* 0x0000000a041072a5 */ /* 0x000fe4000f8e00ff */
[----:B------:R-:W-:-:S02]  /*27e0*/  UISETP.GE.OR UP0, UPT, UR5, UR12, UP0 ;  /* 0x0000000c0500728c */ /* 0x000fc40008706670 */
        /* <DEDUP_REMOVED lines=19> */
.L_x_40:
[----:B------:R-:W2:Y:S02]  /*2920*/  LDCU UR4, c[0x0][0xb30] ;  /* 0x00016600ff0477ac */ /* 0x000ea40008000800 */
[----:B--2---:R-:W-:-:S09]  /*2930*/  UISETP.NE.AND UP0, UPT, UR4, 0x1, UPT ;  /* 0x000000010400788c */ /* 0x004fd2000bf05270 */
        /* <DEDUP_REMOVED lines=18> */
.L_x_41:
[----:B------:R-:W-:Y:S01]  /*2a60*/  VIADD R11, R11, 0x1 ;  /* 0x000000010b0b7836 */ /* 0x000fe20000000000 */
[----:B------:R-:W-:Y:S01]  /*2a70*/  R2UR UR4, R52 ;  /* 0x00000000340472ca */ /* 0x000fe200000e0000 */
[----:B------:R-:W-:Y:S01]  /*2a80*/  UIADD3 UR28, UPT, UPT, UR39, UR63, URZ ;  /* 0x0000003f271c7290 */ /* 0x000fe2000fffe0ff */
[----:B------:R-:W-:Y:S02]  /*2a90*/  PLOP3.LUT P1, PT, PT, PT, PT, 0x80, 0x8 ;  /* 0x000000000008781c */ /* 0x000fe40003f2f070 */
[----:B------:R-:W-:-:S04]  /*2aa0*/  ISETP.NE.AND P0, PT, R11, 0x2, PT ;  /* 0x000000020b00780c */ /* 0x000fc80003f05270 */
[----:B-1----:R-:W-:Y:S02]  /*2ab0*/  SEL R0, RZ, 0x1, P0 ;  /* 0x00000001ff007807 */ /* 0x002fe40000000000 */
[----:B------:R-:W-:Y:S02]  /*2ac0*/  SEL R11, R11, RZ, P0 ;  /* 0x000000ff0b0b7207 */ /* 0x000fe40000000000 */
[----:B------:R-:W-:Y:S01]  /*2ad0*/  LOP3.LUT R10, R10, R0, RZ, 0x3c, !PT ;  /* 0x000000000a0a7212 */ /* 0x000fe200078e3cff */
[----:B------:R-:W-:Y:S01]  /*2ae0*/  UIADD3 UR20, UPT, UPT, UR38, UR4, URZ ;  /* 0x0000000426147290 */ /* 0x000fe2000fffe0ff */
[----:B------:R-:W-:Y:S11]  /*2af0*/  BRA.U UP1, `(.L_x_42) ;  /* 0xfffffff101087547 */ /* 0x000ff6000b83ffff */
[----:B------:R-:W-:Y:S01]  /*2b00*/  UIADD3 UR8, UPT, UPT, UR6, 0x30, URZ ;  /* 0x0000003006087890 */ /* 0x000fe2000fffe0ff */
[----:B------:R-:W-:-:S03]  /*2b10*/  SHF.L.U32 R2, R12, 0x1f, RZ ;  /* 0x0000001f0c027819 */ /* 0x000fc600000006ff */
[----:B------:R-:W-:-:S09]  /*2b20*/  ULEA UR4, UR7, UR8, 0x3 ;  /* 0x0000000807047291 */ /* 0x000fd2000f8e18ff */
[----:B------:R-:W1:Y:S02]  /*2b30*/  SYNCS.PHASECHK.TRANS64.TRYWAIT P0, [UR4], R2 ;  /* 0x00000002ff0075a7 */ /* 0x000e640008001104 */
[----:B-1----:R-:W-:Y:S05]  /*2b40*/  @!P0 BRA `(.L_x_43) ;  /* 0x0000006400a88947 */ /* 0x002fea0003800000 */
.L_x_156:
[----:B------:R-:W-:-:S04]  /*2b50*/  UIADD3 UR4, UPT, UPT, UR7, 0x1, URZ ;  /* 0x0000000107047890 */ /* 0x000fc8000fffe0ff */
[----:B------:R-:W-:-:S04]  /*2b60*/  UISETP.NE.AND UP0, UPT, UR4, 0x6, UPT ;  /* 0x000000060400788c */ /* 0x000fc8000bf05270 */
[----:B------:R-:W-:Y:S02]  /*2b70*/  USEL UR6, URZ, 0x1, UP0 ;  /* 0x00000001ff067887 */ /* 0x000fe40008000000 */
[----:B------:R-:W-:-:S04]  /*2b80*/  USEL UR4, UR4, URZ, UP0 ;  /* 0x000000ff04047287 */ /* 0x000fc80008000000 */
[----:B------:R-:W-:Y:S01]  /*2b90*/  ULEA UR5, UR4, UR8, 0x3 ;  /* 0x0000000804057291 */ /* 0x000fe2000f8e18ff */
[----:B-1----:R-:W-:-:S04]  /*2ba0*/  LOP3.LUT R2, R12, UR6, RZ, 0x3c, !PT ;  /* 0x000000060c027c12 */ /* 0x002fc8000f8e3cff */
[----:B------:R-:W-:-:S04]  /*2bb0*/  SHF.L.U32 R3, R2, 0x1f, RZ ;  /* 0x0000001f02037819 */ /* 0x000fc800000006ff */
[----:B------:R-:W1:Y:S02]  /*2bc0*/  SYNCS.PHASECHK.TRANS64.TRYWAIT P0, [UR5], R3 ;  /* 0x00000003ff0075a7 */ /* 0x000e640008001105 */
[----:B-1----:R-:W-:Y:S05]  /*2bd0*/  @!P0 BRA `(.L_x_44) ;  /* 0x00000064009c8947 */ /* 0x002fea0003800000 */
.L_x_158:
[----:B------:R-:W-:-:S04]  /*2be0*/  UIADD3 UR4, UPT, UPT, UR4, 0x1, URZ ;  /* 0x0000000104047890 */ /* 0x000fc8000fffe0ff */
[----:B------:R-:W-:-:S04]  /*2bf0*/  UISETP.NE.AND UP0, UPT, UR4, 0x6, UPT ;  /* 0x000000060400788c */ /* 0x000fc8000bf05270 */
[----:B------:R-:W-:Y:S02]  /*2c00*/  USEL UR6, URZ, 0x1, UP0 ;  /* 0x00000001ff067887 */ /* 0x000fe40008000000 */
[----:B------:R-:W-:-:S04]  /*2c10*/  USEL UR4, UR4, URZ, UP0 ;  /* 0x000000ff04047287 */ /* 0x000fc80008000000 */
[----:B------:R-:W-:Y:S01]  /*2c20*/  ULEA UR5, UR4, UR8, 0x3 ;  /* 0x0000000804057291 */ /* 0x000fe2000f8e18ff */
[----:B------:R-:W-:-:S04]  /*2c30*/  LOP3.LUT R2, R2, UR6, RZ, 0x3c, !PT ;  /* 0x0000000602027c12 */ /* 0x000fc8000f8e3cff */
[----:B-1----:R-:W-:-:S04]  /*2c40*/  SHF.L.U32 R3, R2, 0x1f, RZ ;  /* 0x0000001f02037819 */ /* 0x002fc800000006ff */
[----:B------:R-:W1:Y:S02]  /*2c50*/  SYNCS.PHASECHK.TRANS64.TRYWAIT P0, [UR5], R3 ;  /* 0x00000003ff0075a7 */ /* 0x000e640008001105 */
[----:B-1----:R-:W-:Y:S05]  /*2c60*/  @!P0 BRA `(.L_x_45) ;  /* 0x0000006400908947 */ /* 0x002fea0003800000 */
.L_x_160:
        /* <DEDUP_REMOVED lines=9> */
.L_x_162:
        /* <DEDUP_REMOVED lines=9> */
.L_x_164:
[----:B------:R-:W-:-:S04]  /*2d90*/  UIADD3 UR4, UPT, UPT, UR4, 0x1, URZ ;  /* 0x0000000104047890 */ /* 0x000fc8000fffe0ff */
[----:B------:R-:W-:-:S04]  /*2da0*/  UISETP.NE.AND UP0, UPT, UR4, 0x6, UPT ;  /* 0x000000060400788c */ /* 0x000fc8000bf05270 */
[----:B------:R-:W-:Y:S02]  /*2db0*/  USEL UR5, URZ, 0x1, UP0 ;  /* 0x00000001ff057887 */ /* 0x000fe40008000000 */
[----:B------:R-:W-:-:S04]  /*2dc0*/  USEL UR4, UR4, URZ, UP0 ;  /* 0x000000ff04047287 */ /* 0x000fc80008000000 */
[----:B------:R-:W-:Y:S01]  /*2dd0*/  ULEA UR4, UR4, UR8, 0x3 ;  /* 0x0000000804047291 */ /* 0x000fe2000f8e18ff */
[----:B------:R-:W-:-:S04]  /*2de0*/  LOP3.LUT R2, R2, UR5, RZ, 0x3c, !PT ;  /* 0x0000000502027c12 */ /* 0x000fc8000f8e3cff */
[----:B------:R-:W-:Y:S01]  /*2df0*/  SHF.L.U32 R2, R2, 0x1f, RZ ;  /* 0x0000001f02027819 */ /* 0x000fe200000006ff */
[----:B-1----:R-:W-:-:S07]  /*2e00*/  IMAD.U32 R0, RZ, RZ, UR4 ;  /* 0x00000004ff007e24 */ /* 0x002fce000f8e00ff */
.L_x_48:
[----:B-1----:R1:W2:Y:S02]  /*2e10*/  SYNCS.PHASECHK.TRANS64.TRYWAIT P0, [R0+URZ], R2 ;  /* 0x00000002000075a7 */ /* 0x0022a400080011ff */
[----:B--2---:R-:W-:Y:S05]  /*2e20*/  @!P0 NANOSLEEP.SYNCS 0x989680 ;  /* 0x009896800000895d */ /* 0x004fea0003900000 */
[----:B------:R-:W2:Y:S02]  /*2e30*/  @!P0 SYNCS.PHASECHK.TRANS64 P0, [R0+URZ], R2 ;  /* 0x00000002000085a7 */ /* 0x000ea400080010ff */
[----:B--2---:R-:W-:Y:S05]  /*2e40*/  @P0 EXIT ;  /* 0x000000000000094d */ /* 0x004fea0003800000 */
[----:B------:R-:W-:Y:S05]  /*2e50*/  BRA `(.L_x_48) ;  /* 0xfffffffc00ec7947 */ /* 0x000fea000383ffff */
.L_x_22:
[----:B------:R-:W-:-:S04]  /*2e60*/  UISETP.NE.AND UP0, UPT, UR47, URZ, UPT ;  /* 0x000000ff2f00728c */ /* 0x000fc8000bf05270 */
[----:B------:R-:W-:-:S09]  /*2e70*/  UISETP.NE.OR UP0, UPT, UR25, 0x1, UP0 ;  /* 0x000000011900788c */ /* 0x000fd20008705670 */
[----:B------:R-:W-:Y:S05]  /*2e80*/  BRA.U UP0, `(.L_x_49) ;  /* 0x0000000500487547 */ /* 0x000fea000b800000 */
[----:B------:R-:W-:Y:S01]  /*2e90*/  ISETP.GE.U32.AND P2, PT, R0, 0x8, PT ;  /* 0x000000080000780c */ /* 0x000fe20003f46070 */
[----:B------:R-:W-:Y:S01]  /*2ea0*/  IMAD.MOV.U32 R12, RZ, RZ, 0x1 ;  /* 0x00000001ff0c7424 */ /* 0x000fe200078e00ff */
[----:B------:R-:W-:Y:S02]  /*2eb0*/  CS2R R10, SRZ ;  /* 0x00000000000a7805 */ /* 0x000fe4000001ff00 */
[----:B------:R-:W-:Y:S01]  /*2ec0*/  CS2R R8, SRZ ;  /* 0x0000000000087805 */ /* 0x000fe2000001ff00 */
[----:B------:R-:W-:Y:S01]  /*2ed0*/  UMOV UR6, 0x400 ;  /* 0x0000040000067882 */ /* 0x000fe20000000000 */
[----:B------:R-:W-:Y:S01]  /*2ee0*/  UMOV UR5, URZ ;  /* 0x000000ff00057c82 */ /* 0x000fe20008000000 */
[----:B------:R-:W-:-:S12]  /*2ef0*/  ULEA UR6, UR47, UR6, 0x18 ;  /* 0x000000062f067291 */ /* 0x000fd8000f8ec0ff */
.L_x_53:
[----:B------:R-:W-:Y:S02]  /*2f00*/  LEA R2, R8, UR6, 0x3 ;  /* 0x0000000608027c11 */ /* 0x000fe4000f8e18ff */
[----:B------:R-:W-:-:S03]  /*2f10*/  SHF.L.U32 R4, R9, 0x1f, RZ ;  /* 0x0000001f09047819 */ /* 0x000fc600000006ff */
[----:B------:R-:W-:Y:S01]  /*2f20*/  VIADD R5, R2, 0x120 ;  /* 0x0000012002057836 */ /* 0x000fe20000000000 */
[----:B------:R-:W2:Y:S02]  /*2f30*/  SYNCS.PHASECHK.TRANS64.TRYWAIT P0, [R2+URZ+0x110], R4 ;  /* 0x00011004020075a7 */ /* 0x000ea400080011ff */
[----:B--2---:R-:W-:Y:S05]  /*2f40*/  @!P0 BRA `(.L_x_50) ;  /* 0x0000006400208947 */ /* 0x004fea0003800000 */
.L_x_165:
[----:B------:R-:W-:Y:S01]  /*2f50*/  ULEA UR4, UR5, UR6, 0x3 ;  /* 0x0000000605047291 */ /* 0x000fe2000f8e18ff */
[----:B--2---:R-:W-:Y:S01]  /*2f60*/  PRMT R2, RZ, 0x654, R5 ;  /* 0x00000654ff027816 */ /* 0x004fe20000000005 */
[----:B------:R-:W-:Y:S01]  /*2f70*/  @!P2 IMAD.MOV.U32 R4, RZ, RZ, 0x10 ;  /* 0x00000010ff04a424 */ /* 0x000fe200078e00ff */
[----:B------:R-:W-:Y:S01]  /*2f80*/  SHF.L.U32 R5, R12, 0x1f, RZ ;  /* 0x0000001f0c057819 */ /* 0x000fe200000006ff */
[----:B------:R-:W-:Y:S01]  /*2f90*/  UIADD3 UR7, UPT, UPT, UR4, 0xb0, URZ ;  /* 0x000000b004077890 */ /* 0x000fe2000fffe0ff */
[----:B------:R2:W-:Y:S05]  /*2fa0*/  SYNCS.ARRIVE.TRANS64.RED.A1T0 RZ, [R2+URZ], RZ ;  /* 0x000000ff02ff79a7 */ /* 0x0005ea00081004ff */
[----:B------:R-:W-:Y:S01]  /*2fb0*/  IMAD.U32 R6, RZ, RZ, UR7 ;  /* 0x00000007ff067e24 */ /* 0x000fe2000f8e00ff */
[----:B------:R-:W3:Y:S04]  /*2fc0*/  SYNCS.PHASECHK.TRANS64.TRYWAIT P0, [UR4+0xc0], R5 ;  /* 0x0000c005ff0075a7 */ /* 0x000ee80008001104 */
[----:B------:R-:W-:Y:S01]  /*2fd0*/  PRMT R6, R0, 0x654, R6 ;  /* 0x0000065400067816 */ /* 0x000fe20000000006 */
[----:B--23--:R-:W-:Y:S06]  /*2fe0*/  @!P0 BRA `(.L_x_51) ;  /* 0x00000064000c8947 */ /* 0x00cfec0003800000 */
.L_x_167:
[----:B------:R-:W-:Y:S01]  /*2ff0*/  ULEA UR8, UR5, UR6, 0x4 ;  /* 0x0000000605087291 */ /* 0x000fe2000f8e20ff */
[----:B------:R-:W-:Y:S01]  /*3000*/  SEL R3, R6, R3, !P2 ;  /* 0x0000000306037207 */ /* 0x000fe20005000000 */
[----:B------:R-:W-:Y:S01]  /*3010*/  UIADD3 UR9, UPT, UPT, UR4, 0xb0, URZ ;  /* 0x000000b004097890 */ /* 0x000fe2000fffe0ff */
[----:B--2---:R-:W-:Y:S01]  /*3020*/  LEA R2, R11, UR6, 0x3 ;  /* 0x000000060b027c11 */ /* 0x004fe2000f8e18ff */
[----:B------:R-:W-:Y:S01]  /*3030*/  UIADD3 UR8, UPT, UPT, UR8, 0x140, URZ ;  /* 0x0000014008087890 */ /* 0x000fe2000fffe0ff */
[----:B------:R2:W-:Y:S01]  /*3040*/  @!P2 SYNCS.ARRIVE.TRANS64.RED RZ, [R3+URZ], R4 ;  /* 0x0000000403ffa9a7 */ /* 0x0005e200080004ff */
[----:B------:R-:W-:Y:S01]  /*3050*/  UIADD3 UR4, UPT, UPT, UR5, 0x1, URZ ;  /* 0x0000000105047890 */ /* 0x000fe2000fffe0ff */
[----:B------:R-:W-:-:S03]  /*3060*/  VIADD R8, R8, 0x1 ;  /* 0x0000000108087836 */ /* 0x000fc60000000000 */
[----:B------:R-:W-:Y:S02]  /*3070*/  UISETP.NE.AND UP0, UPT, UR4, 0x2, UPT ;  /* 0x000000020400788c */ /* 0x000fe4000bf05270 */
[----:B------:R-:W-:Y:S01]  /*3080*/  ISETP.NE.AND P0, PT, R8, 0x2, PT ;  /* 0x000000020800780c */ /* 0x000fe20003f05270 */
[----:B------:R-:W-:Y:S06]  /*3090*/  UGETNEXTWORKID.BROADCAST [UR8], [UR9] ;  /* 0x00000000080073ca */ /* 0x000fec0008000100 */
[----:B------:R-:W-:Y:S02]  /*30a0*/  USEL UR7, URZ, 0x1, UP0 ;  /* 0x00000001ff077887 */ /* 0x000fe40008000000 */
[----:B------:R-:W-:-:S04]  /*30b0*/  USEL UR5, UR4, URZ, UP0 ;  /* 0x000000ff04057287 */ /* 0x000fc80008000000 */
[----:B------:R-:W-:Y:S02]  /*30c0*/  LOP3.LUT R12, R12, UR7, RZ, 0x3c, !PT ;  /* 0x000000070c0c7c12 */ /* 0x000fe4000f8e3cff */
[----:B--2---:R-:W-:-:S04]  /*30d0*/  SHF.L.U32 R4, R10, 0x1f, RZ ;  /* 0x0000001f0a047819 */ /* 0x004fc800000006ff */
[----:B------:R-:W2:Y:S02]  /*30e0*/  SYNCS.PHASECHK.TRANS64.TRYWAIT P1, [R2+URZ+0xb0], R4 ;  /* 0x0000b004020075a7 */ /* 0x000ea400080211ff */
[----:B--2---:R-:W-:Y:S05]  /*30f0*/  @!P1 BRA `(.L_x_52) ;  /* 0x0000006000e09947 */ /* 0x004fea0003800000 */
.L_x_168:
[C---:B--2---:R-:W-:Y:S01]  /*3100*/  LEA R4, R11.reuse, UR6, 0x4 ;  /* 0x000000060b047c11 */ /* 0x044fe2000f8e20ff */
[----:B------:R-:W-:Y:S01]  /*3110*/  VIADD R2, R2, 0xc0 ;  /* 0x000000c002027836 */ /* 0x000fe20000000000 */
[----:B------:R-:W-:Y:S01]  /*3120*/  SEL R8, R8, RZ, P0 ;  /* 0x000000ff08087207 */ /* 0x000fe20000000000 */
[----:B------:R-:W-:-:S03]  /*3130*/  VIADD R11, R11, 0x1 ;  /* 0x000000010b0b7836 */ /* 0x000fc60000000000 */
[----:B------:R-:W2:Y:S01]  /*3140*/  LDS.128 R4, [R4+0x140] ;  /* 0x0001400004047984 */ /* 0x000ea20000000c00 */
[----:B------:R-:W-:Y:S02]  /*3150*/  PRMT R2, RZ, 0x654, R2 ;  /* 0x00000654ff027816 */ /* 0x000fe40000000002 */
[C---:B------:R-:W-:Y:S01]  /*3160*/  ISETP.NE.AND P1, PT, R11.reuse, 0x2, PT ;  /* 0x000000020b00780c */ /* 0x040fe20003f25270 */
[----:B------:R-:W-:Y:S01]  /*3170*/  @!PT LDS RZ, [RZ] ;  /* 0x00000000fffff984 */ /* 0x000fe20000000800 */
[----:B------:R-:W-:Y:S01]  /*3180*/  @!PT LDS RZ, [RZ] ;  /* 0x00000000fffff984 */ /* 0x000fe20000000800 */
[----:B------:R-:W-:Y:S01]  /*3190*/  @!PT LDS RZ, [RZ] ;  /* 0x00000000fffff984 */ /* 0x000fe20000000800 */
[----:B------:R-:W-:Y:S01]  /*31a0*/  @!PT LDS RZ, [RZ] ;  /* 0x00000000fffff984 */ /* 0x000fe20000000800 */
[----:B------:R3:W-:Y:S06]  /*31b0*/  MEMBAR.ALL.CTA ;  /* 0x0000000000007992 */ /* 0x0007ec0000008000 */
[----:B---3--:R-:W3:Y:S01]  /*31c0*/  FENCE.VIEW.ASYNC.S ;  /* 0x00000000000073c6 */ /* 0x008ee20000000000 */
[----:B------:R-:W-:Y:S01]  /*31d0*/  SEL R11, R11, RZ, P1 ;  /* 0x000000ff0b0b7207 */ /* 0x000fe20000800000 */
[----:B---3--:R3:W-:Y:S01]  /*31e0*/  SYNCS.ARRIVE.TRANS64.RED.A1T0 RZ, [R2+URZ], RZ ;  /* 0x000000ff02ff79a7 */ /* 0x0087e200081004ff */
[----:B--2---:R-:W-:-:S02]  /*31f0*/  LOP3.LUT P3, RZ, R6, 0x1, RZ, 0xc0, !PT ;  /* 0x0000000106ff7812 */ /* 0x004fc4000786c0ff */
[----:B------:R-:W-:-:S04]  /*3200*/  SEL R4, RZ, 0x1, P1 ;  /* 0x00000001ff047807 */ /* 0x000fc80000800000 */
[----:B------:R-:W-:Y:S02]  /*3210*/  LOP3.LUT R10, R10, R4, RZ, 0x3c, !PT ;  /* 0x000000040a0a7212 */ /* 0x000fe400078e3cff */
[----:B---3--:R-:W-:-:S04]  /*3220*/  SEL R2, RZ, 0x1, P0 ;  /* 0x00000001ff027807 */ /* 0x008fc80000000000 */
[----:B------:R-:W-:Y:S01]  /*3230*/  LOP3.LUT R9, R9, R2, RZ, 0x3c, !PT ;  /* 0x0000000209097212 */ /* 0x000fe200078e3cff */
[----:B------:R-:W-:Y:S06]  /*3240*/  @P3 BRA `(.L_x_53) ;  /* 0xfffffffc002c3947 */ /* 0x000fec000383ffff */
[----:B------:R-:W-:Y:S01]  /*3250*/  ULEA UR4, UR5, UR6, 0x3 ;  /* 0x0000000605047291 */ /* 0x000fe2000f8e18ff */
[----:B------:R-:W-:-:S08]  /*3260*/  SHF.L.U32 R2, R12, 0x1f, RZ ;  /* 0x0000001f0c027819 */ /* 0x000fd000000006ff */
[----:B------:R-:W2:Y:S02]  /*3270*/  SYNCS.PHASECHK.TRANS64 P0, [UR4+0xc0], R2 ;  /* 0x0000c002ff0075a7 */ /* 0x000ea40008001004 */
[----:B--2---:R-:W-:Y:S05]  /*3280*/  @P0 BRA `(.L_x_54) ;  /* 0x0000000000080947 */ /* 0x004fea0003800000 */
[----:B------:R-:W2:Y:S02]  /*3290*/  SYNCS.PHASECHK.TRANS64.TRYWAIT P0, [UR4+0xc0], R2 ;  /* 0x0000c002ff0075a7 */ /* 0x000ea40008001104 */
[----:B--2---:R-:W-:Y:S05]  /*32a0*/  @!P0 BRA `(.L_x_55) ;  /* 0x0000006000888947 */ /* 0x004fea0003800000 */
.L_x_54:
[----:B------:R-:W-:-:S04]  /*32b0*/  UIADD3 UR7, UPT, UPT, UR5, 0x1, URZ ;  /* 0x0000000105077890 */ /* 0x000fc8000fffe0ff */
[----:B------:R-:W-:-:S04]  /*32c0*/  UISETP.NE.AND UP0, UPT, UR7, 0x2, UPT ;  /* 0x000000020700788c */ /* 0x000fc8000bf05270 */
[----:B------:R-:W-:Y:S02]  /*32d0*/  USEL UR8, URZ, 0x1, UP0 ;  /* 0x00000001ff087887 */ /* 0x000fe40008000000 */
[----:B------:R-:W-:-:S04]  /*32e0*/  USEL UR7, UR7, URZ, UP0 ;  /* 0x000000ff07077287 */ /* 0x000fc80008000000 */
[----:B------:R-:W-:Y:S01]  /*32f0*/  ULEA UR7, UR7, UR6, 0x3 ;  /* 0x0000000607077291 */ /* 0x000fe2000f8e18ff */
[----:B--2---:R-:W-:-:S04]  /*3300*/  LOP3.LUT R2, R12, UR8, RZ, 0x3c, !PT ;  /* 0x000000080c027c12 */ /* 0x004fc8000f8e3cff */
[----:B------:R-:W-:-:S04]  /*3310*/  SHF.L.U32 R0, R2, 0x1f, RZ ;  /* 0x0000001f02007819 */ /* 0x000fc800000006ff */
[----:B------:R-:W2:Y:S02]  /*3320*/  SYNCS.PHASECHK.TRANS64 P0, [UR7+0xc0], R0 ;  /* 0x0000c000ff0075a7 */ /* 0x000ea40008001007 */
[----:B-12---:R-:W-:Y:S05]  /*3330*/  @P0 EXIT ;  /* 0x000000000000094d */ /* 0x006fea0003800000 */
[----:B------:R-:W-:Y:S02]  /*3340*/  SHF.L.U32 R2, R2, 0x1f, RZ ;  /* 0x0000001f02027819 */ /* 0x000fe400000006ff */
[----:B------:R-:W-:-:S07]  /*3350*/  MOV R0, UR7 ;  /* 0x0000000700007c02 */ /* 0x000fce0008000f00 */
.L_x_56:
[----:B-1----:R1:W2:Y:S02]  /*3360*/  SYNCS.PHASECHK.TRANS64.TRYWAIT P0, [R0+URZ+0xc0], R2 ;  /* 0x0000c002000075a7 */ /* 0x0022a400080011ff */
[----:B--2---:R-:W-:Y:S05]  /*3370*/  @!P0 NANOSLEEP.SYNCS 0x989680 ;  /* 0x009896800000895d */ /* 0x004fea0003900000 */
[----:B------:R-:W2:Y:S02]  /*3380*/  @!P0 SYNCS.PHASECHK.TRANS64 P0, [R0+URZ+0xc0], R2 ;  /* 0x0000c002000085a7 */ /* 0x000ea400080010ff */
[----:B--2---:R-:W-:Y:S05]  /*3390*/  @P0 EXIT ;  /* 0x000000000000094d */ /* 0x004fea0003800000 */
[----:B------:R-:W-:Y:S05]  /*33a0*/  BRA `(.L_x_56) ;  /* 0xfffffffc00ec7947 */ /* 0x000fea000383ffff */
.L_x_49:
[----:B------:R-:W-:Y:S05]  /*33b0*/  BRA.U UP6, `(.L_x_57) ;  /* 0x0000001106d47547 */ /* 0x000fea000b800000 */
[----:B------:R-:W-:Y:S01]  /*33c0*/  UMOV UR4, 0x40 ;  /* 0x0000004000047882 */ /* 0x000fe20000000000 */
[----:B------:R-:W-:Y:S01]  /*33d0*/  NOP ;  /* 0x0000000000007918 */ /* 0x000fe20000000000 */
[----:B------:R-:W-:Y:S01]  /*33e0*/  ULEA UR5, UR47, UR4, 0x18 ;  /* 0x000000042f057291 */ /* 0x000fe2000f8ec0ff */
[----:B------:R-:W-:Y:S02]  /*33f0*/  UMOV UR6, 0x400 ;  /* 0x0000040000067882 */ /* 0x000fe40000000000 */
[----:B------:R-:W-:-:S06]  /*3400*/  ULEA UR6, UR47, UR6, 0x18 ;  /* 0x000000062f067291 */ /* 0x000fcc000f8ec0ff */
[----:B------:R-:W2:Y:S02]  /*3410*/  LDS.U8 R0, [UR5+0x1c] ;  /* 0x00001c05ff007984 */ /* 0x000ea40008000000 */
[----:B--2---:R-:W-:-:S13]  /*3420*/  ISETP.NE.AND P0, PT, R0, RZ, PT ;  /* 0x000000ff0000720c */ /* 0x004fda0003f05270 */
[----:B------:R-:W-:Y:S05]  /*3430*/  @P0 BRA `(.L_x_58) ;  /* 0x0000000400080947 */ /* 0x000fea0003800000 */
[----:B------:R-:W-:Y:S02]  /*3440*/  UISETP.NE.U32.AND UP1, UPT, UR46, 0x1, UPT ;  /* 0x000000012e00788c */ /* 0x000fe4000bf25070 */
[----:B------:R-:W-:-:S07]  /*3450*/  UIADD3 UR7, UPT, UPT, UR5, 0x8, URZ ;  /* 0x0000000805077890 */ /* 0x000fce000fffe0ff */
[----:B------:R-:W-:Y:S05]  /*3460*/  BRA.U !UP1, `(.L_x_59) ;  /* 0x00000001099c7547 */ /* 0x000fea000b800000 */
[----:B------:R-:W-:Y:S01]  /*3470*/  ELECT P0, URZ, PT ;  /* 0x0000000000ff782f */ /* 0x000fe20003800000 */
[----:B------:R-:W-:-:S12]  /*3480*/  BSSY B0, `(.L_x_59) ;  /* 0x0000025000007945 */ /* 0x000fd80003800000 */
[----:B------:R-:W-:Y:S05]  /*3490*/  @!P0 BRA `(.L_x_60) ;  /* 0x00000000008c8947 */ /* 0x000fea0003800000 */
[----:B------:R-:W-:-:S05]  /*34a0*/  UMOV UR4, 0x10 ;  /* 0x0000001000047882 */ /* 0x000fca0000000000 */
[----:B------:R-:W-:Y:S04]  /*34b0*/  DEPBAR.LE SB2, 0x36 ;  /* 0x0000ad800000791a */ /* 0x000fe80000000000 */
[----:B------:R-:W2:Y:S02]  /*34c0*/  UTCATOMSWS.2CTA.FIND_AND_SET.ALIGN UP0, UR4, UR4 ;  /* 0x00000004000475e3 */ /* 0x000ea40008200800 */
[----:B--2---:R-:W-:Y:S01]  /*34d0*/  MOV R10, UR4 ;  /* 0x00000004000a7c02 */ /* 0x004fe20008000f00 */
[----:B------:R-:W-:Y:S06]  /*34e0*/  BRA.U UP0, `(.L_x_61) ;  /* 0x0000000100187547 */ /* 0x000fec000b800000 */
.L_x_62:
[----:B------:R-:W-:Y:S05]  /*34f0*/  NANOSLEEP 0x64 ;  /* 0x000000640000795d */ /* 0x000fea0003800000 */
[----:B------:R-:W-:-:S05]  /*3500*/  UMOV UR4, 0x10 ;  /* 0x0000001000047882 */ /* 0x000fca0000000000 */
[----:B------:R-:W-:Y:S04]  /*3510*/  DEPBAR.LE SB2, 0x36 ;  /* 0x0000ad800000791a */ /* 0x000fe80000000000 */
[----:B------:R-:W2:Y:S02]  /*3520*/  UTCATOMSWS.2CTA.FIND_AND_SET.ALIGN UP0, UR4, UR4 ;  /* 0x00000004000475e3 */ /* 0x000ea40008200800 */
[----:B--2---:R-:W-:Y:S01]  /*3530*/  MOV R10, UR4 ;  /* 0x00000004000a7c02 */ /* 0x004fe20008000f00 */
[----:B------:R-:W-:Y:S05]  /*3540*/  BRA.U !UP0, `(.L_x_62) ;  /* 0xfffffffd08e87547 */ /* 0x000fea000b83ffff */
.L_x_61:
[----:B------:R-:W2:Y:S01]  /*3550*/  LDS R6, [UR5+0x10] ;  /* 0x00001005ff067984 */ /* 0x000ea20008000800 */
[----:B------:R-:W-:Y:S01]  /*3560*/  IMAD.U32 R0, RZ, RZ, UR6 ;  /* 0x00000006ff007e24 */ /* 0x000fe2000f8e00ff */
[----:B------:R-:W-:-:S03]  /*3570*/  MOV R4, UR48 ;  /* 0x0000003000047c02 */ /* 0x000fc60008000f00 */
[----:B------:R-:W-:Y:S01]  /*3580*/  VIADD R0, R0, 0x160 ;  /* 0x0000016000007836 */ /* 0x000fe20000000000 */
[----:B--2---:R-:W-:-:S04]  /*3590*/  SHF.L.U32 R6, R6, 0x1f, RZ ;  /* 0x0000001f06067819 */ /* 0x004fc800000006ff */
[----:B------:R-:W2:Y:S02]  /*35a0*/  SYNCS.PHASECHK.TRANS64.TRYWAIT P0, [UR5+0x8], R6 ;  /* 0x00000806ff0075a7 */ /* 0x000ea40008001105 */
[----:B--2---:R-:W-:Y:S05]  /*35b0*/  @P0 BRA `(.L_x_63) ;  /* 0x0000000000080947 */ /* 0x004fea0003800000 */
[----:B------:R-:W2:Y:S02]  /*35c0*/  SYNCS.PHASECHK.TRANS64.TRYWAIT P0, [UR5+0x8], R6 ;  /* 0x00000806ff0075a7 */ /* 0x000ea40008001105 */
[----:B--2---:R-:W-:Y:S05]  /*35d0*/  @!P0 BRA `(.L_x_64) ;  /* 0x0000005c00d48947 */ /* 0x004fea0003800000 */
.L_x_63:
[----:B------:R-:W-:Y:S01]  /*35e0*/  PRMT R4, R4, 0x654, R0 ;  /* 0x0000065404047816 */ /* 0x000fe20000000000 */
[----:B------:R-:W-:Y:S01]  /*35f0*/  HFMA2 R0, -RZ, RZ, 0, 5.9604644775390625e-08 ;  /* 0x00000001ff007431 */ /* 0x000fe200000001ff */
[----:B------:R-:W-:Y:S01]  /*3600*/  UPRMT UR4, UR48, 0x654, UR7 ;  /* 0x0000065430047896 */ /* 0x000fe20008000007 */
[----:B------:R-:W-:Y:S02]  /*3610*/  IMAD.MOV.U32 R8, RZ, RZ, 0xffff ;  /* 0x0000ffffff087424 */ /* 0x000fe400078e00ff */
[----:B--2---:R-:W-:Y:S02]  /*3620*/  IMAD.MOV.U32 R6, RZ, RZ, 0x4 ;  /* 0x00000004ff067424 */ /* 0x004fe400078e00ff */
[----:B------:R-:W-:Y:S01]  /*3630*/  IMAD.SHL.U32 R9, R10, 0x20, RZ ;  /* 0x000000200a097824 */ /* 0x000fe200078e00ff */
[----:B------:R-:W-:Y:S02]  /*3640*/  MOV R5, UR4 ;  /* 0x0000000400057c02 */ /* 0x000fe40008000f00 */
[-C--:B------:R-:W-:Y:S01]  /*3650*/  SHF.L.U32 R8, R8, R10.reuse, RZ ;  /* 0x0000000a08087219 */ /* 0x080fe200000006ff */
[----:B------:R2:W-:Y:S01]  /*3660*/  SYNCS.ARRIVE.TRANS64.RED RZ, [UR4], R6 ;  /* 0x00000006ffff79a7 */ /* 0x0005e20008000404 */
[----:B------:R-:W-:Y:S01]  /*3670*/  SHF.L.U32 R7, R0, R10, RZ ;  /* 0x0000000a00077219 */ /* 0x000fe200000006ff */
[----:B------:R2:W-:Y:S04]  /*3680*/  STS [UR6+0x160], R9 ;  /* 0x00016009ff007988 */ /* 0x0005e80008000806 */
[----:B------:R2:W-:Y:S04]  /*3690*/  STAS [R4.64], R10 ;  /* 0x0000000a04007dbd */ /* 0x0005e8000c0008ff */
[----:B------:R2:W-:Y:S04]  /*36a0*/  ATOMS.OR RZ, [UR5+0x14], R8 ;  /* 0x00001408ffff798c */ /* 0x0005e8000b000005 */
[----:B------:R2:W-:Y:S04]  /*36b0*/  ATOMS.OR RZ, [UR5+0x18], R7 ;  /* 0x00001807ffff798c */ /* 0x0005e8000b000005 */
[----:B------:R2:W-:Y:S02]  /*36c0*/  ATOMS.XOR RZ, [UR5+0x10], R0 ;  /* 0x00001000ffff798c */ /* 0x0005e4000b800005 */
.L_x_60:
[----:B-1----:R-:W-:Y:S05]  /*36d0*/  BSYNC B0 ;  /* 0x0000000000007941 */ /* 0x002fea0003800000 */
.L_x_59:
[----:B------:R-:W-:Y:S05]  /*36e0*/  BRA.U UP1, `(.L_x_65) ;  /* 0x00000001016c7547 */ /* 0x000fea000b800000 */
[----:B------:R-:W-:-:S03]  /*36f0*/  UMOV UR4, 0xffffffff ;  /* 0xffffffff00047882 */ /* 0x000fc60000000000 */
[----:B------:R-:W-:Y:S05]  /*3700*/  BRA.DIV UR4, `(.L_x_66) ;  /* 0x0000005e04a07947 */ /* 0x000fea000b800000 */
[----:B------:R-:W-:-:S13]  /*3710*/  ELECT P6, URZ, PT ;  /* 0x0000000000ff782f */ /* 0x000fda00038c0000 */
.L_x_172:
[----:B------:R-:W-:Y:S05]  /*3720*/  @!P6 BRA `(.L_x_65) ;  /* 0x00000000005ce947 */ /* 0x000fea0003800000 */
[----:B--2---:R-:W2:Y:S02]  /*3730*/  LDS R4, [UR5+0x10] ;  /* 0x00001005ff047984 */ /* 0x004ea40008000800 */
[----:B--2---:R-:W-:-:S04]  /*3740*/  SHF.L.U32 R4, R4, 0x1f, RZ ;  /* 0x0000001f04047819 */ /* 0x004fc800000006ff */
[----:B------:R-:W2:Y:S02]  /*3750*/  SYNCS.PHASECHK.TRANS64.TRYWAIT P0, [UR5+0x8], R4 ;  /* 0x00000804ff0075a7 */ /* 0x000ea40008001105 */
[----:B--2---:R-:W-:Y:S05]  /*3760*/  @P0 BRA `(.L_x_67) ;  /* 0x0000000000080947 */ /* 0x004fea0003800000 */
[----:B------:R-:W2:Y:S02]  /*3770*/  SYNCS.PHASECHK.TRANS64.TRYWAIT P0, [UR5+0x8], R4 ;  /* 0x00000804ff0075a7 */ /* 0x000ea40008001105 */
[----:B--2---:R-:W-:Y:S05]  /*3780*/  @!P0 BRA `(.L_x_68) ;  /* 0x0000005c00a08947 */ /* 0x004fea0003800000 */
.L_x_67:
[----:B------:R-:W3:Y:S01]  /*3790*/  LDS R6, [UR6+0x160] ;  /* 0x00016006ff067984 */ /* 0x000ee20008000800 */
[----:B--2---:R-:W-:Y:S02]  /*37a0*/  HFMA2 R0, -RZ, RZ, 0, 5.9604644775390625e-08 ;  /* 0x00000001ff007431 */ /* 0x004fe400000001ff */
[----:B------:R-:W-:Y:S01]  /*37b0*/  IMAD.MOV.U32 R4, RZ, RZ, 0xffff ;  /* 0x0000ffffff047424 */ /* 0x000fe200078e00ff */
[----:B------:R-:W-:Y:S01]  /*37c0*/  UPRMT UR4, UR48, 0x654, UR7 ;  /* 0x0000065430047896 */ /* 0x000fe20008000007 */
[----:B---3--:R-:W-:-:S03]  /*37d0*/  IMAD.SHL.U32 R5, R6, 0x20, RZ ;  /* 0x0000002006057824 */ /* 0x008fc600078e00ff */
[-C--:B------:R-:W-:Y:S02]  /*37e0*/  SHF.L.U32 R4, R4, R6.reuse, RZ ;  /* 0x0000000604047219 */ /* 0x080fe400000006ff */
[----:B------:R-:W-:Y:S01]  /*37f0*/  SHF.L.U32 R6, R0, R6, RZ ;  /* 0x0000000600067219 */ /* 0x000fe200000006ff */
[----:B------:R3:W-:Y:S04]  /*3800*/  STS [UR6+0x160], R5 ;  /* 0x00016005ff007988 */ /* 0x0007e80008000806 */
[----:B------:R3:W-:Y:S04]  /*3810*/  ATOMS.OR RZ, [UR5+0x14], R4 ;  /* 0x00001404ffff798c */ /* 0x0007e8000b000005 */
[----:B------:R3:W-:Y:S01]  /*3820*/  ATOMS.OR RZ, [UR5+0x18], R6 ;  /* 0x00001806ffff798c */ /* 0x0007e2000b000005 */
[----:B------:R-:W-:Y:S03]  /*3830*/  SYNCS.ARRIVE.TRANS64.RED.A1T0 RZ, [UR4], RZ ;  /* 0x000000ffffff79a7 */ /* 0x000fe60008100404 */
[----:B------:R3:W-:Y:S01]  /*3840*/  ATOMS.XOR RZ, [UR5+0x10], R0 ;  /* 0x00001000ffff798c */ /* 0x0007e2000b800005 */
[----:B------:R-:W-:Y:S05]  /*3850*/  BRA `(.L_x_65) ;  /* 0x0000000000107947 */ /* 0x000fea0003800000 */
.L_x_58:
[----:B------:R-:W-:Y:S02]  /*3860*/  MOV R0, 0xffffffff ;  /* 0xffffffff00007802 */ /* 0x000fe40000000f00 */
[----:B------:R-:W-:-:S03]  /*3870*/  MOV R4, 0x38a0 ;  /* 0x000038a000047802 */ /* 0x000fc60000000f00 */
[----:B------:R2:W-:Y:S04]  /*3880*/  STS [UR6+0x160], R0 ;  /* 0x00016000ff007988 */ /* 0x0005e80008000806 */
[----:B-12--5:R-:W-:Y:S05]  /*3890*/  CALL.REL.NOINC `($__internal_1_$__cuda_sm10x_tcgen05_guardrail_trap_phase_invalid_during_alloc) ;  /* 0x0000006400747944 */ /* 0x026fea0003c00000 */
.L_x_65:
[----:B------:R-:W-:Y:S05]  /*38a0*/  WARPSYNC.ALL ;  /* 0x0000000000007948 */ /* 0x000fea0003800000 */
[----:B------:R-:W4:Y:S01]  /*38b0*/  S2UR UR4, SR_CgaCtaId ;  /* 0x00000000000479c3 */ /* 0x000f220000008800 */
[----:B------:R-:W-:Y:S01]  /*38c0*/  UMOV UR26, 0x400 ;  /* 0x00000400001a7882 */ /* 0x000fe20000000000 */
[----:B------:R-:W-:-:S06]  /*38d0*/  NOP ;  /* 0x0000000000007918 */ /* 0x000fcc0000000000 */
[----:B------:R-:W-:Y:S06]  /*38e0*/  BAR.ARV 0x6, 0xa0 ;  /* 0x0182800000007b1d */ /* 0x000fec0000002000 */
[----:B------:R-:W1:Y:S01]  /*38f0*/  LDCU UR6, c[0x0][0x38c] ;  /* 0x00007180ff0677ac */ /* 0x000e620008000800 */
[----:B------:R-:W-:Y:S01]  /*3900*/  LOP3.LUT R3, R3, 0xffff, RZ, 0xc0, !PT ;  /* 0x0000ffff03037812 */ /* 0x000fe200078ec0ff */
[----:B--2---:R-:W-:Y:S01]  /*3910*/  IMAD.MOV.U32 R9, RZ, RZ, 0x1 ;  /* 0x00000001ff097424 */ /* 0x004fe200078e00ff */
[----:B------:R-:W-:Y:S01]  /*3920*/  LOP3.LUT R2, R2, 0xffff, RZ, 0xc0, !PT ;  /* 0x0000ffff02027812 */ /* 0x000fe200078ec0ff */
[----:B------:R-:W-:Y:S01]  /*3930*/  IMAD.MOV.U32 R8, RZ, RZ, RZ ;  /* 0x000000ffff087224 */ /* 0x000fe200078e00ff */
[----:B------:R-:W-:Y:S01]  /*3940*/  R2UR UR28, R3 ;  /* 0x00000000031c72ca */ /* 0x000fe200000e0000 */
[----:B------:R-:W-:Y:S01]  /*3950*/  UMOV UR32, URZ ;  /* 0x000000ff00207c82 */ /* 0x000fe20008000000 */
[----:B------:R-:W-:-:S02]  /*3960*/  R2UR UR42, R2 ;  /* 0x00000000022a72ca */ /* 0x000fc400000e0000 */
[----:B------:R-:W-:Y:S01]  /*3970*/  CS2R R2, SRZ ;  /* 0x0000000000027805 */ /* 0x000fe2000001ff00 */
[----:B------:R-:W-:Y:S01]  /*3980*/  UMOV UR23, URZ ;  /* 0x000000ff00177c82 */ /* 0x000fe20008000000 */
[----:B----4-:R-:W-:Y:S01]  /*3990*/  ULEA UR26, UR4, UR26, 0x18 ;  /* 0x0000001a041a7291 */ /* 0x010fe2000f8ec0ff */
[----:B------:R-:W-:Y:S01]  /*39a0*/  UMOV UR22, URZ ;  /* 0x000000ff00167c82 */ /* 0x000fe20008000000 */
[----:B------:R-:W-:Y:S02]  /*39b0*/  UISETP.NE.AND UP3, UPT, UR46, URZ, UPT ;  /* 0x000000ff2e00728c */ /* 0x000fe4000bf65270 */
[----:B------:R-:W-:Y:S02]  /*39c0*/  UIADD3 UR4, UPT, UPT, UR26, 0x4300, URZ ;  /* 0x000043001a047890 */ /* 0x000fe4000fffe0ff */
[----:B------:R-:W-:-:S03]  /*39d0*/  UIADD3 UR5, UPT, UPT, UR26, 0x10300, URZ ;  /* 0x000103001a057890 */ /* 0x000fc6000fffe0ff */
[----:B---3--:R-:W2:Y:S01]  /*39e0*/  LDS R0, [UR26+0x160] ;  /* 0x0001601aff007984 */ /* 0x008ea20008000800 */
[----:B-1----:R-:W-:Y:S02]  /*39f0*/  UIADD3 UR6, UPT, UPT, UR6, 0x3f, URZ ;  /* 0x0000003f06067890 */ /* 0x002fe4000fffe0ff */
[----:B------:R-:W-:Y:S02]  /*3a00*/  USHF.R.U32.HI UR30, URZ, 0x4, UR4 ;  /* 0x00000004ff1e7899 */ /* 0x000fe40008011604 */
[----:B------:R-:W-:Y:S02]  /*3a10*/  USHF.R.S32.HI UR33, URZ, 0x1f, UR6 ;  /* 0x0000001fff217899 */ /* 0x000fe40008011406 */
[----:B------:R-:W-:Y:S02]  /*3a20*/  USHF.R.U32.HI UR4, URZ, 0x4, UR5 ;  /* 0x00000004ff047899 */ /* 0x000fe40008011605 */
[----:B------:R-:W-:Y:S02]  /*3a30*/  ULEA.HI UR33, UR33, UR6, URZ, 0x6 ;  /* 0x0000000621217291 */ /* 0x000fe4000f8f30ff */
[----:B------:R-:W-:-:S02]  /*3a40*/  ULOP3.LUT UR4, UR4, 0x3fff, URZ, 0xc0, !UPT ;  /* 0x00003fff04047892 */ /* 0x000fc4000f8ec0ff */
[----:B------:R-:W-:Y:S01]  /*3a50*/  USHF.R.S32.HI UR33, URZ, 0x6, UR33 ;  /* 0x00000006ff217899 */ /* 0x000fe20008011421 */
[----:B------:R-:W-:Y:S01]  /*3a60*/  UMOV UR40, 0x0 ;  /* 0x0000000000287882 */ /* 0x000fe20000000000 */
[----:B------:R-:W-:Y:S02]  /*3a70*/  UMOV UR41, 0x8208010 ;  /* 0x0820801000297882 */ /* 0x000fe40000000000 */
[----:B------:R-:W-:Y:S02]  /*3a80*/  UISETP.LT.AND UP0, UPT, UR33, 0x1, UPT ;  /* 0x000000012100788c */ /* 0x000fe4000bf01270 */
[----:B------:R-:W-:Y:S02]  /*3a90*/  ULOP3.LUT UR30, UR30, 0x3fff, URZ, 0xc0, !UPT ;  /* 0x00003fff1e1e7892 */ /* 0x000fe4000f8ec0ff */
[----:B------:R-:W-:Y:S02]  /*3aa0*/  ULOP3.LUT UR29, UR4, 0x10000, URZ, 0xfc, !UPT ;  /* 0x00010000041d7892 */ /* 0x000fe4000f8efcff */
[----:B------:R-:W-:Y:S01]  /*3ab0*/  USEL UR43, UR33, 0x1, !UP0 ;  /* 0x00000001212b7887 */ /* 0x000fe2000c000000 */
[----:B------:R-:W-:Y:S01]  /*3ac0*/  UMOV UR38, 0x0 ;  /* 0x0000000000267882 */ /* 0x000fe20000000000 */
[----:B------:R-:W-:Y:S01]  /*3ad0*/  UMOV UR39, 0x8208010 ;  /* 0x0820801000277882 */ /* 0x000fe20000000000 */
[----:B------:R-:W-:Y:S01]  /*3ae0*/  UMOV UR36, 0x0 ;  /* 0x0000000000247882 */ /* 0x000fe20000000000 */
[----:B------:R-:W-:Y:S01]  /*3af0*/  UMOV UR37, 0x8208010 ;  /* 0x0820801000257882 */ /* 0x000fe20000000000 */
[----:B------:R-:W-:Y:S01]  /*3b00*/  UMOV UR34, 0x0 ;  /* 0x0000000000227882 */ /* 0x000fe20000000000 */
[----:B------:R-:W-:Y:S01]  /*3b10*/  UMOV UR35, 0x8208010 ;  /* 0x0820801000237882 */ /* 0x000fe20000000000 */
[----:B--2---:R-:W-:-:S15]  /*3b20*/  R2UR UR44, R0 ;  /* 0x00000000002c72ca */ /* 0x004fde00000e0000 */
.L_x_76:
[C---:B------:R-:W-:Y:S02]  /*3b30*/  LEA R0, R8.reuse, UR26, 0x3 ;  /* 0x0000001a08007c11 */ /* 0x040fe4000f8e18ff */
[----:B------:R-:W-:Y:S02]  /*3b40*/  SHF.L.U32 R4, R3, 0x1f, RZ ;  /* 0x0000001f03047819 */ /* 0x000fe400000006ff */
[----:B------:R-:W-:Y:S02]  /*3b50*/  LEA R5, R8, UR26, 0x4 ;  /* 0x0000001a08057c11 */ /* 0x000fe4000f8e20ff */
[----:B------:R-:W1:Y:S02]  /*3b60*/  SYNCS.PHASECHK.TRANS64.TRYWAIT P0, [R0+URZ+0xb0], R4 ;  /* 0x0000b004000075a7 */ /* 0x000e6400080011ff */
[----:B-1-3--:R-:W-:Y:S05]  /*3b70*/  @!P0 BRA `(.L_x_69) ;  /* 0x0000005800bc8947 */ /* 0x00afea0003800000 */
.L_x_173:
[----:B-1----:R-:W1:Y:S01]  /*3b80*/  LDS.128 R4, [R5+0x140] ;  /* 0x0001400005047984 */ /* 0x002e620000000c00 */
[----:B------:R-:W-:Y:S02]  /*3b90*/  VIADD R0, R0, 0xc0 ;  /* 0x000000c000007836 */ /* 0x000fe40000000000 */
[----:B------:R-:W-:Y:S01]  /*3ba0*/  VIADD R8, R8, 0x1 ;  /* 0x0000000108087836 */ /* 0x000fe20000000000 */
[----:B------:R-:W-:Y:S01]  /*3bb0*/  @!PT LDS RZ, [RZ] ;  /* 0x00000000fffff984 */ /* 0x000fe20000000800 */
[----:B------:R-:W-:Y:S01]  /*3bc0*/  @!PT LDS RZ, [RZ] ;  /* 0x00000000fffff984 */ /* 0x000fe20000000800 */
[----:B------:R-:W-:Y:S01]  /*3bd0*/  @!PT LDS RZ, [RZ] ;  /* 0x00000000fffff984 */ /* 0x000fe20000000800 */
[----:B------:R-:W-:Y:S01]  /*3be0*/  @!PT LDS RZ, [RZ] ;  /* 0x00000000fffff984 */ /* 0x000fe20000000800 */
[----:B------:R2:W-:Y:S06]  /*3bf0*/  MEMBAR.ALL.CTA ;  /* 0x0000000000007992 */ /* 0x0005ec0000008000 */
[----:B--2---:R-:W2:Y:S01]  /*3c00*/  FENCE.VIEW.ASYNC.S ;  /* 0x00000000000073c6 */ /* 0x004ea20000000000 */
[----:B------:R-:W-:-:S04]  /*3c10*/  PRMT R0, RZ, 0x654, R0 ;  /* 0x00000654ff007816 */ /* 0x000fc80000000000 */
[----:B--2---:R2:W-:Y:S01]  /*3c20*/  SYNCS.ARRIVE.TRANS64.RED.A1T0 RZ, [R0+URZ], RZ ;  /* 0x000000ff00ff79a7 */ /* 0x0045e200081004ff */
[----:B-1----:R-:W-:Y:S01]  /*3c30*/  LOP3.LUT P1, RZ, R6, 0x1, RZ, 0xc0, !PT ;  /* 0x0000000106ff7812 */ /* 0x002fe2000782c0ff */
[----:B--2---:R-:W-:-:S12]  /*3c40*/  BRA.U UP3, `(.L_x_70) ;  /* 0x0000000503087547 */ /* 0x004fd8000b800000 */
[----:B------:R-:W1:Y:S01]  /*3c50*/  LDCU UR4, c[0x0][0x38c] ;  /* 0x00007180ff0477ac */ /* 0x000e620008000800 */
[----:B------:R-:W-:Y:S02]  /*3c60*/  PLOP3.LUT P2, PT, PT, PT, PT, 0x80, 0x8 ;  /* 0x000000000008781c */ /* 0x000fe40003f4f070 */
[----:B------:R-:W-:Y:S01]  /*3c70*/  SHF.L.U32 R4, R9, 0x1f, RZ ;  /* 0x0000001f09047819 */ /* 0x000fe200000006ff */
[----:B------:R-:W-:Y:S02]  /*3c80*/  ULEA UR31, UR32, UR26, 0x3 ;  /* 0x0000001a201f7291 */ /* 0x000fe4000f8e18ff */
[----:B------:R-:W-:Y:S02]  /*3c90*/  ULEA UR11, UR32, UR44, 0x6 ;  /* 0x0000002c200b7291 */ /* 0x000fe4000f8e30ff */
[----:B-1----:R-:W-:-:S06]  /*3ca0*/  UISETP.GE.AND UP0, UPT, UR4, 0x1, UPT ;  /* 0x000000010400788c */ /* 0x002fcc000bf06270 */
[----:B------:R-:W-:-:S05]  /*3cb0*/  PLOP3.LUT P0, PT, PT, PT, UP0, 0x80, 0x8 ;  /* 0x000000000008781c */ /* 0x000fca0003f0f008 */
[----:B------:R-:W-:-:S08]  /*3cc0*/  @UP0 ULEA UR4, UR23, UR26, 0x3 ;  /* 0x0000001a17040291 */ /* 0x000fd0000f8e18ff */
[----:B------:R-:W-:-:S04]  /*3cd0*/  @P0 SHF.L.U32 R0, R2, 0x1f, RZ ;  /* 0x0000001f02000819 */ /* 0x000fc800000006ff */
[----:B------:R1:W2:Y:S01]  /*3ce0*/  @P0 SYNCS.PHASECHK.TRANS64.TRYWAIT P2, [UR4], R0 ;  /* 0x00000000ff0005a7 */ /* 0x0002a20008041104 */
[----:B------:R-:W3:Y:S02]  /*3cf0*/  SYNCS.PHASECHK.TRANS64.TRYWAIT P0, [UR31+0xf0], R4 ;  /* 0x0000f004ff0075a7 */ /* 0x000ee4000800111f */
[----:B-123--:R-:W-:Y:S05]  /*3d00*/  @!P0 BRA `(.L_x_71) ;  /* 0x00000058006c8947 */ /* 0x00efea0003800000 */
.L_x_175:
[----:B------:R-:W-:Y:S01]  /*3d10*/  UMOV UR27, UR22 ;  /* 0x00000016001b7c82 */ /* 0x000fe20008000000 */
[----:B------:R-:W-:Y:S05]  /*3d20*/  BRA.U !UP0, `(.L_x_72) ;  /* 0x0000000108c07547 */ /* 0x000fea000b800000 */
[----:B------:R-:W-:Y:S02]  /*3d30*/  UIADD3 UR27, UPT, UPT, UR43, UR22, URZ ;  /* 0x000000162b1b7290 */ /* 0x000fe4000fffe0ff */
[----:B------:R-:W-:Y:S01]  /*3d40*/  UPLOP3.LUT UP2, UPT, UPT, UPT, UPT, 0x40, 0x4 ;  /* 0x000000000004789c */ /* 0x000fe20003f4e870 */
[----:B------:R-:W-:Y:S01]  /*3d50*/  UMOV UR24, UR33 ;  /* 0x0000002100187c82 */ /* 0x000fe20008000000 */
[----:B------:R-:W-:-:S09]  /*3d60*/  UMOV UR10, UR23 ;  /* 0x00000017000a7c82 */ /* 0x000fd20008000000 */
.L_x_75:
[----:B--2---:R-:W-:Y:S01]  /*3d70*/  ULEA UR5, UR10, UR26, 0x3 ;  /* 0x0000001a0a057291 */ /* 0x004fe2000f8e18ff */
[----:B---3--:R-:W-:Y:S11]  /*3d80*/  @P2 BRA `(.L_x_73) ;  /* 0x00000000000c2947 */ /* 0x008ff60003800000 */
[----:B-1----:R-:W-:Y:S04]  /*3d90*/  SHF.L.U32 R4, R2, 0x1f, RZ ;  /* 0x0000001f02047819 */ /* 0x002fe800000006ff */
[----:B------:R-:W1:Y:S02]  /*3da0*/  SYNCS.PHASECHK.TRANS64.TRYWAIT P0, [UR5], R4 ;  /* 0x00000004ff0075a7 */ /* 0x000e640008001105 */
[----:B-1----:R-:W-:Y:S05]  /*3db0*/  @!P0 BRA `(.L_x_74) ;  /* 0x0000005800588947 */ /* 0x002fea0003800000 */
.L_x_73:
[----:B------:R-:W-:Y:S01]  /*3dc0*/  UISETP.NE.AND UP0, UPT, UR24, 0x1, UPT ;  /* 0x000000011800788c */ /* 0x000fe2000bf05270 */
[----:B------:R-:W-:Y:S01]  /*3dd0*/  PLOP3.LUT P2, PT, PT, PT, PT, 0x80, 0x8 ;  /* 0x000000000008781c */ /* 0x000fe20003f4f070 */
[----:B------:R-:W-:Y:S02]  /*3de0*/  UIADD3 UR4, UPT, UPT, UR10, 0x1, URZ ;  /* 0x000000010a047890 */ /* 0x000fe4000fffe0ff */
[----:B------:R-:W-:Y:S02]  /*3df0*/  UIADD3 UR25, UPT, UPT, UR5, 0x30, URZ ;  /* 0x0000003005197890 */ /* 0x000fe4000fffe0ff */
[----:B------:R-:W-:Y:S01]  /*3e00*/  UISETP.NE.AND UP1, UPT, UR4, 0x6, UPT ;  /* 0x000000060400788c */ /* 0x000fe2000bf25270 */
[----:B------:R-:W-:Y:S01]  /*3e10*/  PLOP3.LUT P0, PT, PT, PT, UP0, 0x80, 0x8 ;  /* 0x000000000008781c */ /* 0x000fe20003f0f008 */
[----:B------:R-:W-:Y:S02]  /*3e20*/  UIADD3 UR22, UPT, UPT, UR22, 0x1, URZ ;  /* 0x0000000116167890 */ /* 0x000fe4000fffe0ff */
[----:B------:R-:W-:Y:S02]  /*3e30*/  USEL UR6, URZ, 0x1, UP1 ;  /* 0x00000001ff067887 */ /* 0x000fe40008800000 */
[----:B------:R-:W-:Y:S02]  /*3e40*/  USEL UR23, UR4, URZ, UP1 ;  /* 0x000000ff04177287 */ /* 0x000fe40008800000 */
[----:B------:R-:W-:Y:S02]  /*3e50*/  UIADD3 UR24, UPT, UPT, UR24, -0x1, URZ ;  /* 0xffffffff18187890 */ /* 0x000fe4000fffe0ff */
[----:B------:R-:W-:Y:S01]  /*3e60*/  @UP0 ULEA UR4, UR23, UR26, 0x3 ;  /* 0x0000001a17040291 */ /* 0x000fe2000f8e18ff */
[----:B------:R-:W-:Y:S01]  /*3e70*/  LOP3.LUT R2, R2, UR6, RZ, 0x3c, !PT ;  /* 0x0000000602027c12 */ /* 0x000fe2000f8e3cff */
[----:B------:R-:W-:Y:S02]  /*3e80*/  ULEA UR6, UR10, UR30, 0x9 ;  /* 0x0000001e0a067291 */ /* 0x000fe4000f8e48ff */
[----:B------:R-:W-:Y:S01]  /*3e90*/  UISETP.NE.AND UP0, UPT, UR22, UR27, UPT ;  /* 0x0000001b1600728c */ /* 0x000fe2000bf05270 */
[----:B-1----:R-:W-:Y:S01]  /*3ea0*/  @P0 SHF.L.U32 R0, R2, 0x1f, RZ ;  /* 0x0000001f02000819 */ /* 0x002fe200000006ff */
[----:B------:R-:W-:Y:S02]  /*3eb0*/  UIADD3 UR20, UPT, UPT, UR6, 0x80, URZ ;  /* 0x0000008006147890 */ /* 0x000fe4000fffe0ff */
[----:B------:R-:W-:Y:S01]  /*3ec0*/  UIADD3 UR16, UPT, UPT, UR6, 0x100, URZ ;  /* 0x0000010006107890 */ /* 0x000fe2000fffe0ff */
[----:B------:R2:W3:Y:S01]  /*3ed0*/  @P0 SYNCS.PHASECHK.TRANS64.TRYWAIT P2, [UR4], R0 ;  /* 0x00000000ff0005a7 */ /* 0x0004e20008041104 */
[----:B------:R-:W-:Y:S02]  /*3ee0*/  ULEA UR4, UR10, UR29, 0x9 ;  /* 0x0000001d0a047291 */ /* 0x000fe4000f8e48ff */
[----:B------:R-:W-:Y:S02]  /*3ef0*/  UIADD3 UR12, UPT, UPT, UR6, 0x180, URZ ;  /* 0x00000180060c7890 */ /* 0x000fe4000fffe0ff */
[----:B------:R-:W-:Y:S02]  /*3f00*/  UIADD3 UR18, UPT, UPT, UR4, 0x2, URZ ;  /* 0x0000000204127890 */ /* 0x000fe4000fffe0ff */
[----:B------:R-:W-:Y:S02]  /*3f10*/  UIADD3 UR14, UPT, UPT, UR4, 0x4, URZ ;  /* 0x00000004040e7890 */ /* 0x000fe4000fffe0ff */
[----:B------:R-:W-:Y:S01]  /*3f20*/  UIADD3 UR8, UPT, UPT, UR4, 0x6, URZ ;  /* 0x0000000604087890 */ /* 0x000fe2000fffe0ff */
[----:B------:R-:W-:Y:S01]  /*3f30*/  UMOV UR7, 0x40004040 ;  /* 0x4000404000077882 */ /* 0x000fe20000000000 */
[----:B------:R-:W-:Y:S01]  /*3f40*/  UMOV UR5, 0x40004040 ;  /* 0x4000404000057882 */ /* 0x000fe20000000000 */
[----:B------:R-:W-:Y:S01]  /*3f50*/  UMOV UR21, 0x40004040 ;  /* 0x4000404000157882 */ /* 0x000fe20000000000 */
[----:B------:R2:W-:Y:S01]  /*3f60*/  UTCHMMA.2CTA gdesc[UR6], gdesc[UR4], tmem[UR11], tmem[UR40], idesc[UR41], UP2 ;  /* 0x00ff2804060075ea */ /* 0x0005e2000920000b */
[----:B------:R-:W-:Y:S01]  /*3f70*/  UPLOP3.LUT UP2, UPT, UPT, UPT, UPT, 0x80, 0x8 ;  /* 0x000000000008789c */ /* 0x000fe20003f4f070 */
[----:B------:R-:W-:Y:S01]  /*3f80*/  UMOV UR19, 0x40004040 ;  /* 0x4000404000137882 */ /* 0x000fe20000000000 */
[----:B------:R-:W-:Y:S01]  /*3f90*/  UMOV UR17, 0x40004040 ;  /* 0x4000404000117882 */ /* 0x000fe20000000000 */
[----:B------:R2:W-:Y:S01]  /*3fa0*/  UTCHMMA.2CTA gdesc[UR20], gdesc[UR18], tmem[UR11], tmem[UR38], idesc[UR39], UPT ;  /* 0x00ff2612140075ea */ /* 0x0005e2000ba0000b */
[----:B------:R-:W-:Y:S01]  /*3fb0*/  UMOV UR15, 0x40004040 ;  /* 0x40004040000f7882 */ /* 0x000fe20000000000 */
[----:B------:R-:W-:Y:S01]  /*3fc0*/  UMOV UR13, 0x40004040 ;  /* 0x40004040000d7882 */ /* 0x000fe20000000000 */
[----:B------:R-:W-:Y:S01]  /*3fd0*/  UMOV UR9, 0x40004040 ;  /* 0x4000404000097882 */ /* 0x000fe20000000000 */
[----:B------:R2:W-:Y:S01]  /*3fe0*/  UTCHMMA.2CTA gdesc[UR16], gdesc[UR14], tmem[UR11], tmem[UR36], idesc[UR37], UPT ;  /* 0x00ff240e100075ea */ /* 0x0005e2000ba0000b */
[----:B------:R2:W-:Y:S01]  /*3ff0*/  UTCHMMA.2CTA gdesc[UR12], gdesc[UR8], tmem[UR11], tmem[UR34], idesc[UR35], UPT ;  /* 0x00ff22080c0075ea */ /* 0x0005e2000ba0000b */
[----:B------:R2:W-:Y:S01]  /*4000*/  UTCBAR.2CTA.MULTICAST [UR25], URZ, UR28 ;  /* 0x000000ff190073e9 */ /* 0x0005e2000820081c */
[----:B------:R-:W-:Y:S01]  /*4010*/  UMOV UR10, UR23 ;  /* 0x00000017000a7c82 */ /* 0x000fe20008000000 */
[----:B------:R-:W-:Y:S05]  /*4020*/  BRA.U UP0, `(.L_x_75) ;  /* 0xfffffffd00507547 */ /* 0x000fea000b83ffff */
.L_x_72:
[----:B--2---:R-:W-:Y:S01]  /*4030*/  UIADD3 UR4, UPT, UPT, UR31, 0xd0, URZ ;  /* 0x000000d01f047890 */ /* 0x004fe2000fffe0ff */
[----:B------:R-:W-:-:S08]  /*4040*/  UMOV UR22, UR27 ;  /* 0x0000001b00167c82 */ /* 0x000fd00008000000 */
[----:B------:R2:W-:Y:S01]  /*4050*/  UTCBAR.2CTA.MULTICAST [UR4], URZ, UR42 ;  /* 0x000000ff040073e9 */ /* 0x0005e2000820082a */
[----:B------:R-:W-:Y:S02]  /*4060*/  NOP ;  /* 0x0000000000007918 */ /* 0x000fe40000000000 */
.L_x_70:
[----:B--2---:R-:W-:Y:S01]  /*4070*/  UIADD3 UR4, UPT, UPT, UR32, 0x1, URZ ;  /* 0x0000000120047890 */ /* 0x004fe2000fffe0ff */
[----:B------:R-:W-:-:S03]  /*4080*/  ISETP.NE.AND P0, PT, R8, 0x2, PT ;  /* 0x000000020800780c */ /* 0x000fc60003f05270 */
[----:B------:R-:W-:Y:S01]  /*4090*/  UISETP.NE.AND UP0, UPT, UR4, 0x4, UPT ;  /* 0x000000040400788c */ /* 0x000fe2000bf05270 */
[----:B-1----:R-:W-:Y:S02]  /*40a0*/  SEL R0, RZ, 0x1, P0 ;  /* 0x00000001ff007807 */ /* 0x002fe40000000000 */
[----:B------:R-:W-:Y:S01]  /*40b0*/  SEL R8, R8, RZ, P0 ;  /* 0x000000ff08087207 */ /* 0x000fe20000000000 */
[----:B------:R-:W-:Y:S01]  /*40c0*/  USEL UR5, URZ, 0x1, UP0 ;  /* 0x00000001ff057887 */ /* 0x000fe20008000000 */
[----:B------:R-:W-:Y:S01]  /*40d0*/  LOP3.LUT R3, R3, R0, RZ, 0x3c, !PT ;  /* 0x0000000003037212 */ /* 0x000fe200078e3cff */
[----:B------:R-:W-:-:S04]  /*40e0*/  USEL UR32, UR4, URZ, UP0 ;  /* 0x000000ff04207287 */ /* 0x000fc80008000000 */
[----:B------:R-:W-:Y:S01]  /*40f0*/  LOP3.LUT R9, R9, UR5, RZ, 0x3c, !PT ;  /* 0x0000000509097c12 */ /* 0x000fe2000f8e3cff */
[----:B------:R-:W-:Y:S07]  /*4100*/  @P1 BRA `(.L_x_76) ;  /* 0xfffffff800881947 */ /* 0x000fee000383ffff */
[----:B------:R-:W1:Y:S01]  /*4110*/  S2UR UR8, SR_CgaCtaId ;  /* 0x00000000000879c3 */ /* 0x000e620000008800 */
[----:B------:R-:W-:Y:S01]  /*4120*/  ELECT P0, URZ, PT ;  /* 0x0000000000ff782f */ /* 0x000fe20003800000 */
[----:B------:R-:W-:Y:S01]  /*4130*/  HFMA2 R0, -RZ, RZ, 0, 5.9604644775390625e-08 ;  /* 0x00000001ff007431 */ /* 0x000fe200000001ff */
[----:B------:R-:W-:-:S05]  /*4140*/  UMOV UR4, 0x40 ;  /* 0x0000004000047882 */ /* 0x000fca0000000000 */
[----:B------:R-:W-:Y:S01]  /*4150*/  UVIRTCOUNT.DEALLOC.SMPOOL 0x80 ;  /* 0x000000800000784c */ /* 0x000fe20000000000 */
[----:B------:R-:W-:Y:S02]  /*4160*/  UISETP.NE.AND UP1, UPT, UR46, URZ, UPT ;  /* 0x000000ff2e00728c */ /* 0x000fe4000bf25270 */
[----:B-1----:R-:W-:-:S09]  /*4170*/  ULEA UR8, UR8, UR4, 0x18 ;  /* 0x0000000408087291 */ /* 0x002fd2000f8ec0ff */
[----:B------:R1:W-:Y:S01]  /*4180*/  @P0 STS.U8 [UR8+0x1c], R0 ;  /* 0x00001c00ff000988 */ /* 0x0003e20008000008 */
[----:B------:R-:W-:Y:S05]  /*4190*/  BRA.U UP1, `(.L_x_77) ;  /* 0x0000000101a07547 */ /* 0x000fea000b800000 */
[----:B------:R-:W-:Y:S01]  /*41a0*/  UIADD3 UR7, UPT, UPT, UR26, 0xf0, URZ ;  /* 0x000000f01a077890 */ /* 0x000fe2000fffe0ff */
[----:B------:R-:W-:-:S03]  /*41b0*/  SHF.L.U32 R2, R9, 0x1f, RZ ;  /* 0x0000001f09027819 */ /* 0x000fc600000006ff */
[----:B------:R-:W-:-:S09]  /*41c0*/  ULEA UR4, UR32, UR7, 0x3 ;  /* 0x0000000720047291 */ /* 0x000fd2000f8e18ff */
[----:B------:R-:W2:Y:S02]  /*41d0*/  SYNCS.PHASECHK.TRANS64.TRYWAIT P0, [UR4], R2 ;  /* 0x00000002ff0075a7 */ /* 0x000ea40008001104 */
[----:B--2---:R-:W-:Y:S05]  /*41e0*/  @!P0 BRA `(.L_x_78) ;  /* 0x0000005400648947 */ /* 0x004fea0003800000 */
.L_x_178:
        /* <DEDUP_REMOVED lines=9> */
.L_x_180:
        /* <DEDUP_REMOVED lines=9> */
.L_x_182:
[----:B------:R-:W-:-:S04]  /*4310*/  UIADD3 UR4, UPT, UPT, UR4, 0x1, URZ ;  /* 0x0000000104047890 */ /* 0x000fc8000fffe0ff */
[----:B------:R-:W-:-:S04]  /*4320*/  UISETP.NE.AND UP0, UPT, UR4, 0x4, UPT ;  /* 0x000000040400788c */ /* 0x000fc8000bf05270 */
[----:B------:R-:W-:Y:S02]  /*4330*/  USEL UR5, URZ, 0x1, UP0 ;  /* 0x00000001ff057887 */ /* 0x000fe40008000000 */
[----:B------:R-:W-:-:S04]  /*4340*/  USEL UR4, UR4, URZ, UP0 ;  /* 0x000000ff04047287 */ /* 0x000fc80008000000 */
[----:B------:R-:W-:Y:S01]  /*4350*/  ULEA UR4, UR4, UR7, 0x3 ;  /* 0x0000000704047291 */ /* 0x000fe2000f8e18ff */
[----:B------:R-:W-:-:S04]  /*4360*/  LOP3.LUT R2, R2, UR5, RZ, 0x3c, !PT ;  /* 0x0000000502027c12 */ /* 0x000fc8000f8e3cff */
[----:B------:R-:W-:Y:S01]  /*4370*/  SHF.L.U32 R2, R2, 0x1f, RZ ;  /* 0x0000001f02027819 */ /* 0x000fe200000006ff */
[----:B-1----:R-:W-:-:S04]  /*4380*/  IMAD.U32 R0, RZ, RZ, UR4 ;  /* 0x00000004ff007e24 */ /* 0x002fc8000f8e00ff */
[----:B------:R1:W2:Y:S03]  /*4390*/  SYNCS.PHASECHK.TRANS64.TRYWAIT P0, [R0+URZ], R2 ;  /* 0x00000002000075a7 */ /* 0x0002a600080011ff */
[----:B--2---:R-:W-:Y:S05]  /*43a0*/  @!P0 NANOSLEEP.SYNCS 0x989680 ;  /* 0x009896800000895d */ /* 0x004fea0003900000 */
[----:B------:R-:W2:Y:S02]  /*43b0*/  @!P0 SYNCS.PHASECHK.TRANS64 P0, [R0+URZ], R2 ;  /* 0x00000002000085a7 */ /* 0x000ea400080010ff */
[----:B--2---:R-:W-:Y:S05]  /*43c0*/  @P0 BRA `(.L_x_81) ;  /* 0x0000000000200947 */ /* 0x004fea0003800000 */
.L_x_82:
[----:B--2---:R2:W4:Y:S02]  /*43d0*/  SYNCS.PHASECHK.TRANS64.TRYWAIT P0, [R0+URZ], R2 ;  /* 0x00000002000075a7 */ /* 0x00452400080011ff */
[----:B----4-:R-:W-:Y:S05]  /*43e0*/  @!P0 NANOSLEEP.SYNCS 0x989680 ;  /* 0x009896800000895d */ /* 0x010fea0003900000 */
[----:B------:R-:W4:Y:S02]  /*43f0*/  @!P0 SYNCS.PHASECHK.TRANS64 P0, [R0+URZ], R2 ;  /* 0x00000002000085a7 */ /* 0x000f2400080010ff */
[----:B----4-:R-:W-:Y:S05]  /*4400*/  @!P0 BRA `(.L_x_82) ;  /* 0xfffffffc00f08947 */ /* 0x010fea000383ffff */
[----:B------:R-:W-:Y:S05]  /*4410*/  BRA `(.L_x_81) ;  /* 0x00000000000c7947 */ /* 0x000fea0003800000 */
.L_x_77:
[----:B------:R-:W-:-:S04]  /*4420*/  UIADD3 UR4, UPT, UPT, UR26, 0x130, URZ ;  /* 0x000001301a047890 */ /* 0x000fc8000fffe0ff */
[----:B------:R-:W-:-:S09]  /*4430*/  UPRMT UR4, UR48, 0x654, UR4 ;  /* 0x0000065430047896 */ /* 0x000fd20008000004 */
[----:B------:R-:W-:Y:S03]  /*4440*/  SYNCS.ARRIVE.TRANS64.RED.A1T0 RZ, [UR4], RZ ;  /* 0x000000ffffff79a7 */ /* 0x000fe60008100404 */
.L_x_81:
[----:B-12---:R-:W-:Y:S01]  /*4450*/  SHF.L.U32 R2, RZ, 0x1f, RZ ;  /* 0x0000001fff027819 */ /* 0x006fe200000006ff */
[----:B------:R-:W-:Y:S01]  /*4460*/  UIADD3 UR4, UPT, UPT, UR26, 0x130, URZ ;  /* 0x000001301a047890 */ /* 0x000fe2000fffe0ff */
[----:B------:R-:W-:Y:S02]  /*4470*/  PLOP3.LUT P0, PT, PT, PT, UP1, 0x80, 0x8 ;  /* 0x000000000008781c */ /* 0x000fe40003f0f018 */
[----:B------:R-:W1:Y:S02]  /*4480*/  SYNCS.PHASECHK.TRANS64.TRYWAIT P1, [UR26+0x130], R2 ;  /* 0x00013002ff0075a7 */ /* 0x000e64000802111a */
[----:B-1----:R-:W-:Y:S09]  /*4490*/  @!P1 BRA `(.L_x_83) ;  /* 0x0000005400009947 */ /* 0x002ff20003800000 */
.L_x_184:
[----:B------:R-:W-:Y:S01]  /*44a0*/  @!UP1 UPRMT UR4, UR48, 0x654, UR4 ;  /* 0x0000065430049896 */ /* 0x000fe20008000004 */
[----:B------:R-:W-:Y:S01]  /*44b0*/  UMOV UR5, 0xffff ;  /* 0x0000ffff00057882 */ /* 0x000fe20000000000 */
[----:B------:R-:W-:-:S07]  /*44c0*/  UMOV UR6, 0x1 ;  /* 0x0000000100067882 */ /* 0x000fce0000000000 */
[----:B------:R-:W-:Y:S01]  /*44d0*/  @!P0 SYNCS.ARRIVE.TRANS64.RED.A1T0 RZ, [UR4], RZ ;  /* 0x000000ffffff89a7 */ /* 0x000fe20008100404 */
[----:B------:R-:W-:Y:S01]  /*44e0*/  NOP ;  /* 0x0000000000007918 */ /* 0x000fe20000000000 */
[----:B-1----:R-:W1:Y:S01]  /*44f0*/  LDS R0, [UR8+0x14] ;  /* 0x00001408ff007984 */ /* 0x002e620008000800 */
[----:B------:R-:W-:-:S04]  /*4500*/  ULOP3.LUT UR4, UR44, 0xffff, URZ, 0xc0, !UPT ;  /* 0x0000ffff2c047892 */ /* 0x000fc8000f8ec0ff */
[----:B------:R-:W-:-:S04]  /*4510*/  USHF.R.U32.HI UR4, URZ, 0x5, UR4 ;  /* 0x00000005ff047899 */ /* 0x000fc80008011604 */
[----:B------:R-:W-:Y:S02]  /*4520*/  USHF.L.U32 UR5, UR5, UR4, URZ ;  /* 0x0000000405057299 */ /* 0x000fe400080006ff */
[----:B------:R-:W-:-:S04]  /*4530*/  USHF.L.U32 UR4, UR6, UR4, URZ ;  /* 0x0000000406047299 */ /* 0x000fc800080006ff */
[----:B-1----:R-:W-:-:S04]  /*4540*/  LOP3.LUT R0, R0, UR5, RZ, 0xc0, !PT ;  /* 0x0000000500007c12 */ /* 0x002fc8000f8ec0ff */
[----:B------:R-:W-:-:S13]  /*4550*/  ISETP.NE.AND P0, PT, R0, UR5, PT ;  /* 0x0000000500007c0c */ /* 0x000fda000bf05270 */
[----:B------:R-:W-:Y:S05]  /*4560*/  @P0 BRA `(.L_x_84) ;  /* 0x0000000000580947 */ /* 0x000fea0003800000 */
[----:B------:R-:W1:Y:S02]  /*4570*/  LDS R0, [UR8+0x18] ;  /* 0x00001808ff007984 */ /* 0x000e640008000800 */
[----:B-1----:R-:W-:-:S04]  /*4580*/  LOP3.LUT R0, R0, UR4, RZ, 0xc0, !PT ;  /* 0x0000000400007c12 */ /* 0x002fc8000f8ec0ff */
[----:B------:R-:W-:-:S13]  /*4590*/  ISETP.NE.AND P0, PT, R0, UR4, PT ;  /* 0x0000000400007c0c */ /* 0x000fda000bf05270 */
[----:B------:R-:W-:Y:S05]  /*45a0*/  @P0 BRA `(.L_x_85) ;  /* 0x00000000003c0947 */ /* 0x000fea0003800000 */
[----:B------:R-:W1:Y:S01]  /*45b0*/  S2R R2, SR_LANEID ;  /* 0x0000000000027919 */ /* 0x000e620000000000 */
[----:B------:R-:W-:-:S06]  /*45c0*/  ULOP3.LUT UR5, URZ, UR5, URZ, 0x33, !UPT ;  /* 0x00000005ff057292 */ /* 0x000fcc000f8e33ff */
[----:B------:R-:W-:-:S04]  /*45d0*/  IMAD.U32 R0, RZ, RZ, UR5 ;  /* 0x00000005ff007e24 */ /* 0x000fc8000f8e00ff */
[----:B------:R2:W4:Y:S02]  /*45e0*/  REDUX UR7, R0 ;  /* 0x00000000000773c4 */ /* 0x0005240000000000 */
[----:B------:R1:W-:Y:S01]  /*45f0*/  UTCATOMSWS.AND URZ, UR5 ;  /* 0x0000000500ff79e3 */ /* 0x0003e20008000000 */
[----:B--2---:R-:W-:Y:S01]  /*4600*/  LOP3.LUT R0, RZ, UR4, RZ, 0x33, !PT ;  /* 0x00000004ff007c12 */ /* 0x004fe2000f8e33ff */
[----:B------:R-:W-:Y:S02]  /*4610*/  VOTEU.ANY UR4, UPT, PT ;  /* 0x0000000000047886 */ /* 0x000fe400038e0100 */
[----:B------:R-:W-:Y:S02]  /*4620*/  UFLO.U32 UR4, UR4 ;  /* 0x00000004000472bd */ /* 0x000fe400080e0000 */
[----:B------:R-:W2:Y:S04]  /*4630*/  REDUX UR6, R0 ;  /* 0x00000000000673c4 */ /* 0x000ea80000000000 */
[----:B-1----:R-:W-:-:S02]  /*4640*/  ISETP.EQ.U32.AND P0, PT, R2, UR4, PT ;  /* 0x0000000402007c0c */ /* 0x002fc4000bf02070 */
[----:B----4-:R-:W-:-:S11]  /*4650*/  MOV R2, UR7 ;  /* 0x0000000700027c02 */ /* 0x010fd60008000f00 */
[----:B------:R1:W-:Y:S01]  /*4660*/  @P0 ATOMS.AND RZ, [UR8+0x14], R2 ;  /* 0x00001402ffff098c */ /* 0x0003e2000a800008 */
[----:B--2---:R-:W-:-:S05]  /*4670*/  IMAD.U32 R0, RZ, RZ, UR6 ;  /* 0x00000006ff007e24 */ /* 0x004fca000f8e00ff */
[----:B------:R1:W-:Y:S01]  /*4680*/  @P0 ATOMS.AND RZ, [UR8+0x18], R0 ;  /* 0x00001800ffff098c */ /* 0x0003e2000a800008 */
[----:B------:R-:W-:Y:S05]  /*4690*/  BRA `(.L_x_86) ;  /* 0x0000000000147947 */ /* 0x000fea0003800000 */
.L_x_85:
[----:B------:R-:W-:Y:S02]  /*46a0*/  MOV R2, 0x46c0 ;  /* 0x000046c000027802 */ /* 0x000fe40000000f00 */
[----:B---3-5:R-:W-:Y:S05]  /*46b0*/  CALL.REL.NOINC `($__internal_0_$__cuda_sm10x_tcgen05_guardrail_trap_col_being_dealloced_not_returned_by_alloc) ;  /* 0x0000005400e07944 */ /* 0x028fea0003c00000 */
[----:B------:R-:W-:Y:S05]  /*46c0*/  BRA `(.L_x_86) ;  /* 0x0000000000087947 */ /* 0x000fea0003800000 */
.L_x_84:
[----:B------:R-:W-:Y:S02]  /*46d0*/  MOV R2, 0x46f0 ;  /* 0x000046f000027802 */ /* 0x000fe40000000f00 */
[----:B---3-5:R-:W-:Y:S05]  /*46e0*/  CALL.REL.NOINC `($__internal_2_$__cuda_sm10x_tcgen05_guardrail_trap_unallocated_columns_being_dealloced) ;  /* 0x0000005400ec7944 */ /* 0x028fea0003c00000 */
.L_x_86:
[----:B------:R-:W-:Y:S01]  /*46f0*/  NOP ;  /* 0x0000000000007918 */ /* 0x000fe20000000000 */
[----:B------:R-:W-:Y:S05]  /*4700*/  EXIT ;  /* 0x000000000000794d */ /* 0x000fea0003800000 */
.L_x_57:
[----:B------:R-:W-:-:S09]  /*4710*/  UISETP.NE.OR UP0, UPT, UR25, 0x3, !UP5 ;  /* 0x000000031900788c */ /* 0x000fd2000ef05670 */
[----:B------:R-:W-:Y:S05]  /*4720*/  BRA.U UP0, `(.L_x_87) ;  /* 0x0000001100b87547 */ /* 0x000fea000b800000 */
[----:B------:R-:W2:Y:S01]  /*4730*/  LDCU UR31, c[0x0][0x370] ;  /* 0x00006e00ff1f77ac */ /* 0x000ea20008000800 */
[----:B------:R-:W3:Y:S01]  /*4740*/  LDC.64 R16, c[0x0][0x348] ;  /* 0x0000d200ff107b82 */ /* 0x000ee20000000a00 */
[----:B------:R-:W-:Y:S02]  /*4750*/  HFMA2 R13, -RZ, RZ, 0, 0 ;  /* 0x00000000ff0d7431 */ /* 0x000fe400000001ff */
[----:B------:R-:W-:Y:S01]  /*4760*/  IMAD.MOV.U32 R15, RZ, RZ, 0x1 ;  /* 0x00000001ff0f7424 */ /* 0x000fe200078e00ff */
[----:B------:R-:W2:Y:S01]  /*4770*/  LDCU.128 UR48, c[0x0][0xb10] ;  /* 0x00016200ff3077ac */ /* 0x000ea20008000c00 */
[----:B------:R-:W-:Y:S01]  /*4780*/  IMAD.MOV.U32 R14, RZ, RZ, RZ ;  /* 0x000000ffff0e7224 */ /* 0x000fe200078e00ff */
[----:B------:R-:W-:Y:S01]  /*4790*/  MOV R7, 0x1000 ;  /* 0x0000100000077802 */ /* 0x000fe20000000f00 */
[----:B------:R-:W4:Y:S01]  /*47a0*/  LDCU UR30, c[0x0][0x374] ;  /* 0x00006e80ff1e77ac */ /* 0x000f220008000800 */
[----:B------:R-:W1:Y:S01]  /*47b0*/  LDC.64 R2, c[0x0][0x888] ;  /* 0x00022200ff027b82 */ /* 0x000e620000000a00 */
[----:B------:R-:W4:Y:S01]  /*47c0*/  LDCU UR15, c[0x0][0xb0c] ;  /* 0x00016180ff0f77ac */ /* 0x000f220008000800 */
[----:B------:R-:W3:Y:S06]  /*47d0*/  LDCU UR46, c[0x0][0xb20] ;  /* 0x00016400ff2e77ac */ /* 0x000eec0008000800 */
[----:B------:R-:W1:Y:S01]  /*47e0*/  LDC.64 R4, c[0x0][0x890] ;  /* 0x00022400ff047b82 */ /* 0x000e620000000a00 */
[----:B------:R-:W3:Y:S01]  /*47f0*/  LDCU UR4, c[0x0][0xb30] ;  /* 0x00016600ff0477ac */ /* 0x000ee20008000800 */
[----:B------:R-:W-:Y:S01]  /*4800*/  UMOV UR21, 0x400 ;  /* 0x0000040000157882 */ /* 0x000fe20000000000 */
[----:B--2---:R-:W-:-:S02]  /*4810*/  UIMAD.WIDE.U32 UR6, UR31, UR48, URZ ;  /* 0x000000301f0672a5 */ /* 0x004fc4000f8e00ff */
[----:B----4-:R-:W-:Y:S02]  /*4820*/  UIMAD.WIDE.U32 UR8, UR30, UR51, URZ ;  /* 0x000000331e0872a5 */ /* 0x010fe4000f8e00ff */
[----:B------:R-:W-:Y:S02]  /*4830*/  ULEA UR21, UR47, UR21, 0x18 ;  /* 0x000000152f157291 */ /* 0x000fe4000f8ec0ff */
[----:B------:R-:W-:Y:S02]  /*4840*/  UPLOP3.LUT UP2, UPT, UPT, UPT, UPT, 0x40, 0x4 ;  /* 0x000000000004789c */ /* 0x000fe40003f4e870 */
[----:B------:R-:W-:Y:S01]  /*4850*/  UIADD3 UR37, UPT, UPT, UR21, 0x78, URZ ;  /* 0x0000007815257890 */ /* 0x000fe2000fffe0ff */
[----:B------:R-:W-:Y:S01]  /*4860*/  UMOV UR6, UR7 ;  /* 0x0000000700067c82 */ /* 0x000fe20008000000 */
[----:B------:R-:W-:Y:S01]  /*4870*/  UMOV UR38, UR9 ;  /* 0x0000000900267c82 */ /* 0x000fe20008000000 */
[----:B------:R-:W-:Y:S02]  /*4880*/  UISETP.GE.AND UP0, UPT, UR45, 0x1, UPT ;  /* 0x000000012d00788c */ /* 0x000fe4000bf06270 */
[----:B------:R-:W-:Y:S01]  /*4890*/  UISETP.NE.AND UP4, UPT, UR45, 0x1, UPT ;  /* 0x000000012d00788c */ /* 0x000fe2000bf85270 */
[----:B------:R-:W2:Y:S01]  /*48a0*/  LDCU.64 UR22, c[0x0][0xb28] ;  /* 0x00016500ff1677ac */ /* 0x000ea20008000a00 */
[----:B------:R-:W-:-:S02]  /*48b0*/  UISETP.NE.AND UP6, UPT, UR15, 0x1, UPT ;  /* 0x000000010f00788c */ /* 0x000fc4000bfc5270 */
[----:B------:R-:W-:Y:S02]  /*48c0*/  UISETP.NE.AND UP5, UPT, UR50, 0x1, UPT ;  /* 0x000000013200788c */ /* 0x000fe4000bfa5270 */
[----:B------:R-:W-:Y:S02]  /*48d0*/  UIADD3 UR41, UPT, UPT, UR21, 0x60, URZ ;  /* 0x0000006015297890 */ /* 0x000fe4000fffe0ff */
[----:B------:R-:W-:Y:S02]  /*48e0*/  UIADD3 UR33, UPT, UPT, UR21, 0x68, URZ ;  /* 0x0000006815217890 */ /* 0x000fe4000fffe0ff */
[----:B------:R-:W-:Y:S02]  /*48f0*/  UIADD3 UR25, UPT, UPT, UR21, 0x70, URZ ;  /* 0x0000007015197890 */ /* 0x000fe4000fffe0ff */
[----:B------:R-:W-:Y:S02]  /*4900*/  UPRMT UR37, UR47, 0x654, UR37 ;  /* 0x000006542f257896 */ /* 0x000fe40008000025 */
[----:B------:R-:W-:-:S02]  /*4910*/  USHF.R.U32.HI UR39, URZ, UR49, UR6 ;  /* 0x00000031ff277299 */ /* 0x000fc40008011606 */
[----:B---3--:R-:W-:Y:S02]  /*4920*/  USHF.R.U32.HI UR38, URZ, UR46, UR38 ;  /* 0x0000002eff267299 */ /* 0x008fe40008011626 */
[----:B------:R-:W-:-:S11]  /*4930*/  UISETP.NE.AND UP3, UPT, UR4, 0x1, UPT ;  /* 0x000000010400788c */ /* 0x000fd6000bf65270 */
.L_x_98:
[C---:B------:R-:W-:Y:S02]  /*4940*/  LEA R12, R14.reuse, UR21, 0x3 ;  /* 0x000000150e0c7c11 */ /* 0x040fe4000f8e18ff */
[----:B------:R-:W-:Y:S02]  /*4950*/  SHF.L.U32 R0, R13, 0x1f, RZ ;  /* 0x0000001f0d007819 */ /* 0x000fe400000006ff */
[----:B------:R-:W-:Y:S02]  /*4960*/  LEA R8, R14, UR21, 0x4 ;  /* 0x000000150e087c11 */ /* 0x000fe4000f8e20ff */
[----:B---3--:R-:W3:Y:S02]  /*4970*/  SYNCS.PHASECHK.TRANS64.TRYWAIT P0, [R12+URZ+0xb0], R0 ;  /* 0x0000b0000c0075a7 */ /* 0x008ee400080011ff */
[----:B---3--:R-:W-:Y:S05]  /*4980*/  @!P0 BRA `(.L_x_88) ;  /* 0x0000004c00dc8947 */ /* 0x008fea0003800000 */
.L_x_185:
[----:B------:R-:W4:Y:S01]  /*4990*/  LDS.128 R8, [R8+0x140] ;  /* 0x0001400008087984 */ /* 0x000f220000000c00 */
[----:B------:R-:W-:Y:S01]  /*49a0*/  UISETP.GE.AND UP0, UPT, UR45, 0x1, UPT ;  /* 0x000000012d00788c */ /* 0x000fe2000bf06270 */
[----:B------:R-:W-:Y:S01]  /*49b0*/  @!PT LDS RZ, [RZ] ;  /* 0x00000000fffff984 */ /* 0x000fe20000000800 */
[----:B------:R-:W-:Y:S01]  /*49c0*/  @!PT LDS RZ, [RZ] ;  /* 0x00000000fffff984 */ /* 0x000fe20000000800 */
[----:B------:R-:W-:Y:S01]  /*49d0*/  @!PT LDS RZ, [RZ] ;  /* 0x00000000fffff984 */ /* 0x000fe20000000800 */
[----:B------:R-:W-:Y:S01]  /*49e0*/  @!PT LDS RZ, [RZ] ;  /* 0x00000000fffff984 */ /* 0x000fe20000000800 */
[----:B------:R1:W-:Y:S06]  /*49f0*/  MEMBAR.ALL.CTA ;  /* 0x0000000000007992 */ /* 0x0003ec0000008000 */
[----:B-1----:R-:W1:Y:S01]  /*4a00*/  FENCE.VIEW.ASYNC.S ;  /* 0x00000000000073c6 */ /* 0x002e620000000000 */
[----:B----4-:R-:W-:Y:S11]  /*4a10*/  LOP3.LUT P0, RZ, R10, 0x1, RZ, 0xc0, !PT ;  /* 0x000000010aff7812 */ /* 0x010ff6000780c0ff */
[----:B------:R-:W-:Y:S02]  /*4a20*/  @!UPT UIADD3 URZ, UPT, UPT, URZ, URZ, URZ ;  /* 0x000000fffffff290 */ /* 0x000fe4000fffe0ff */
[----:B-1----:R-:W-:Y:S01]  /*4a30*/  VOTEU.ANY UP1, P0 ;  /* 0x0000000000ff7886 */ /* 0x002fe20000020100 */
[----:B------:R-:W-:Y:S11]  /*4a40*/  PLOP3.LUT P0, PT, PT, PT, UP1, 0x80, 0x8 ;  /* 0x000000000008781c */ /* 0x000ff60003f0f018 */
[----:B------:R-:W-:Y:S02]  /*4a50*/  @!UPT UIADD3 URZ, UPT, UPT, URZ, URZ, URZ ;  /* 0x000000fffffff290 */ /* 0x000fe4000fffe0ff */
[----:B---3--:R-:W-:Y:S02]  /*4a60*/  @P0 SHF.R.U32.HI R0, RZ, 0x10, R9 ;  /* 0x00000010ff000819 */ /* 0x008fe40000011609 */
[----:B------:R-:W-:Y:S02]  /*4a70*/  @P0 MOV R6, R8 ;  /* 0x0000000800060202 */ /* 0x000fe40000000f00 */
[----:B------:R-:W-:Y:S01]  /*4a80*/  @P0 R2UR UR4, R0 ;  /* 0x00000000000402ca */ /* 0x000fe200000e0000 */
[----:B------:R-:W-:Y:S01]  /*4a90*/  VIADD R0, R12, 0xc0 ;  /* 0x000000c00c007836 */ /* 0x000fe20000000000 */
[----:B------:R-:W-:Y:S02]  /*4aa0*/  @P0 LOP3.LUT R8, R9, 0xffff, RZ, 0xc0, !PT ;  /* 0x0000ffff09080812 */ /* 0x000fe400078ec0ff */
[----:B------:R-:W-:Y:S02]  /*4ab0*/  @P0 R2UR UR6, R6 ;  /* 0x00000000060602ca */ /* 0x000fe400000e0000 */
[----:B------:R-:W-:Y:S02]  /*4ac0*/  PRMT R0, RZ, 0x654, R0 ;  /* 0x00000654ff007816 */ /* 0x000fe40000000000 */
[----:B------:R-:W-:Y:S02]  /*4ad0*/  @P0 R2UR UR5, R8 ;  /* 0x00000000080502ca */ /* 0x000fe400000e0000 */
[----:B------:R1:W-:Y:S03]  /*4ae0*/  SYNCS.ARRIVE.TRANS64.RED.A1T0 RZ, [R0+URZ], RZ ;  /* 0x000000ff00ff79a7 */ /* 0x0003e600081004ff */
[----:B------:R-:W-:Y:S04]  /*4af0*/  @UP1 UMOV UR29, UR4 ;  /* 0x00000004001d1c82 */ /* 0x000fe80008000000 */
[----:B------:R-:W-:Y:S04]  /*4b00*/  @UP1 UMOV UR14, UR6 ;  /* 0x00000006000e1c82 */ /* 0x000fe80008000000 */
[----:B------:R-:W-:Y:S01]  /*4b10*/  @UP1 UMOV UR13, UR5 ;  /* 0x00000005000d1c82 */ /* 0x000fe20008000000 */
[----:B------:R-:W-:Y:S05]  /*4b20*/  BRA.U !UP0, `(.L_x_89) ;  /* 0x0000000108a47547 */ /* 0x000fea000b800000 */
[----:B------:R-:W-:Y:S02]  /*4b30*/  UIMAD.WIDE.U32 UR16, UR13, UR51, URZ ;  /* 0x000000330d1072a5 */ /* 0x000fe4000f8e00ff */
[----:B------:R-:W-:Y:S02]  /*4b40*/  UIMAD.WIDE.U32 UR18, UR14, UR48, URZ ;  /* 0x000000300e1272a5 */ /* 0x000fe4000f8e00ff */
[----:B------:R-:W-:Y:S02]  /*4b50*/  USEL UR4, UR30, UR38, !UP5 ;  /* 0x000000261e047287 */ /* 0x000fe4000e800000 */
[----:B------:R-:W-:Y:S02]  /*4b60*/  USEL UR7, UR31, UR39, !UP6 ;  /* 0x000000271f077287 */ /* 0x000fe4000f000000 */
[----:B--2---:R-:W-:Y:S02]  /*4b70*/  UIMAD.WIDE.U32 UR8, UR4, UR22, URZ ;  /* 0x00000016040872a5 */ /* 0x004fe4000f8e00ff */
[----:B------:R-:W-:Y:S01]  /*4b80*/  UIMAD.WIDE.U32 UR10, UR7, UR22, URZ ;  /* 0x00000016070a72a5 */ /* 0x000fe2000f8e00ff */
[----:B------:R-:W-:Y:S02]  /*4b90*/  UMOV UR5, UR17 ;  /* 0x0000001100057c82 */ /* 0x000fe40008000000 */
[----:B------:R-:W-:Y:S03]  /*4ba0*/  USHF.R.U32.HI UR6, URZ, UR46, UR5 ;  /* 0x0000002eff067299 */ /* 0x000fe60008011605 */
[----:B------:R-:W-:Y:S01]  /*4bb0*/  UMOV UR5, UR19 ;  /* 0x0000001300057c82 */ /* 0x000fe20008000000 */
[----:B------:R-:W-:Y:S02]  /*4bc0*/  USEL UR6, UR13, UR6, !UP5 ;  /* 0x000000060d067287 */ /* 0x000fe4000e800000 */
[----:B------:R-:W-:Y:S03]  /*4bd0*/  USHF.R.U32.HI UR12, URZ, UR49, UR5 ;  /* 0x00000031ff0c7299 */ /* 0x000fe60008011605 */
[----:B------:R-:W-:Y:S02]  /*4be0*/  UMOV UR5, UR9 ;  /* 0x0000000900057c82 */ /* 0x000fe40008000000 */
[----:B------:R-:W-:Y:S03]  /*4bf0*/  @UP4 USHF.R.U32.HI UR4, URZ, UR23, UR5 ;  /* 0x00000017ff044299 */ /* 0x000fe60008011605 */
[----:B------:R-:W-:Y:S01]  /*4c00*/  UMOV UR5, UR11 ;  /* 0x0000000b00057c82 */ /* 0x000fe20008000000 */
[----:B------:R-:W-:Y:S02]  /*4c10*/  UIMAD UR4, UR45, UR4, URZ ;  /* 0x000000042d0472a4 */ /* 0x000fe4000f8e02ff */
[----:B------:R-:W-:Y:S02]  /*4c20*/  @UP4 USHF.R.U32.HI UR7, URZ, UR23, UR5 ;  /* 0x00000017ff074299 */ /* 0x000fe40008011605 */
[----:B------:R-:W-:Y:S02]  /*4c30*/  UIMAD.WIDE.U32 UR10, UR6, UR22, URZ ;  /* 0x00000016060a72a5 */ /* 0x000fe4000f8e00ff */
[----:B------:R-:W-:Y:S02]  /*4c40*/  USEL UR5, UR14, UR12, !UP6 ;  /* 0x0000000c0e057287 */ /* 0x000fe4000f000000 */
[----:B------:R-:W-:Y:S02]  /*4c50*/  UIMAD UR8, UR45, UR7, URZ ;  /* 0x000000072d0872a4 */ /* 0x000fe4000f8e02ff */
[----:B------:R-:W-:Y:S03]  /*4c60*/  UISETP.GE.AND UP0, UPT, UR6, UR4, UPT ;  /* 0x000000040600728c */ /* 0x000fe6000bf06270 */
[----:B------:R-:W-:Y:S01]  /*4c70*/  UMOV UR4, UR11 ;  /* 0x0000000b00047c82 */ /* 0x000fe20008000000 */
[----:B------:R-:W-:Y:S02]  /*4c80*/  UISETP.GE.OR UP0, UPT, UR5, UR8, UP0 ;  /* 0x000000080500728c */ /* 0x000fe40008706670 */
[----:B------:R-:W-:Y:S02]  /*4c90*/  USHF.R.U32.HI UR4, URZ, UR23, UR4 ;  /* 0x00000017ff047299 */ /* 0x000fe40008011604 */
[----:B------:R-:W-:Y:S02]  /*4ca0*/  UIMAD.WIDE.U32 UR8, UR5, UR22, URZ ;  /* 0x00000016050872a5 */ /* 0x000fe4000f8e00ff */
[----:B------:R-:W-:Y:S04]  /*4cb0*/  USEL UR10, UR6, UR4, !UP4 ;  /* 0x00000004060a7287 */ /* 0x000fe8000e000000 */
[----:B------:R-:W-:Y:S01]  /*4cc0*/  UIADD3 UR11, UPT, UPT, -UR10, URZ, URZ ;  /* 0x000000ff0a0b7290 */ /* 0x000fe2000fffe1ff */
[----:B------:R-:W-:Y:S02]  /*4cd0*/  @!UP0 UMOV UR4, UR9 ;  /* 0x0000000900048c82 */ /* 0x000fe40008000000 */
[----:B------:R-:W-:Y:S02]  /*4ce0*/  @!UP0 USHF.R.U32.HI UR4, URZ, UR23, UR4 ;  /* 0x00000017ff048299 */ /* 0x000fe40008011604 */
[----:B------:R-:W-:Y:S02]  /*4cf0*/  UIMAD UR8, UR45, UR11, UR6 ;  /* 0x0000000b2d0872a4 */ /* 0x000fe4000f8e0206 */
[----:B------:R-:W-:Y:S04]  /*4d00*/  @!UP0 USEL UR4, UR5, UR4, !UP4 ;  /* 0x0000000405048287 */ /* 0x000fe8000e000000 */
[----:B------:R-:W-:Y:S02]  /*4d10*/  @!UP0 UIMAD UR7, UR7, UR8, UR4 ;  /* 0x00000008070782a4 */ /* 0x000fe4000f8e0204 */
[----:B------:R-:W-:Y:S02]  /*4d20*/  @!UP0 UIADD3 UR9, UPT, UPT, UR10, -UR4, URZ ;  /* 0x800000040a098290 */ /* 0x000fe4000fffe0ff */
[----:B------:R-:W-:Y:S02]  /*4d30*/  UIADD3 UR8, UPT, UPT, -UR6, URZ, URZ ;  /* 0x000000ff06087290 */ /* 0x000fe4000fffe1ff */
[----:B------:R-:W-:Y:S02]  /*4d40*/  UIADD3 UR4, UPT, UPT, -UR5, URZ, URZ ;  /* 0x000000ff05047290 */ /* 0x000fe4000fffe1ff */
[----:B------:R-:W-:Y:S03]  /*4d50*/  @!UP0 UIMAD UR6, UR9, UR45, UR5 ;  /* 0x0000002d090682a4 */ /* 0x000fe6000f8e0205 */
[----:B------:R-:W-:Y:S01]  /*4d60*/  @!UP0 UMOV UR5, UR7 ;  /* 0x0000000700058c82 */ /* 0x000fe20008000000 */
[----:B------:R-:W-:Y:S02]  /*4d70*/  UIMAD UR7, UR15, UR4, UR14 ;  /* 0x000000040f0772a4 */ /* 0x000fe4000f8e020e */
[----:B------:R-:W-:Y:S02]  /*4d80*/  UIMAD UR4, UR50, UR8, UR13 ;  /* 0x00000008320472a4 */ /* 0x000fe4000f8e020d */
[----:B------:R-:W-:Y:S02]  /*4d90*/  UIMAD UR14, UR5, UR15, UR7 ;  /* 0x0000000f050e72a4 */ /* 0x000fe4000f8e0207 */
[----:B------:R-:W-:Y:S11]  /*4da0*/  UIMAD UR13, UR6, UR50, UR4 ;  /* 0x00000032060d72a4 */ /* 0x000ff6000f8e0204 */
[----:B------:R-:W-:Y:S01]  /*4db0*/  @!UPT UIADD3 URZ, UPT, UPT, URZ, URZ, URZ ;  /* 0x000000fffffff290 */ /* 0x000fe2000fffe0ff */
.L_x_89:
[----:B------:R-:W3:Y:S01]  /*4dc0*/  @!UP3 LDCU.128 UR8, c[0x0][0xb10] ;  /* 0x00016200ff08b7ac */ /* 0x000ee20008000c00 */
[C---:B------:R-:W-:Y:S02]  /*4dd0*/  ISETP.NE.U32.AND P1, PT, R4.reuse, RZ, PT ;  /* 0x000000ff0400720c */ /* 0x040fe40003f25070 */
[----:B------:R-:W-:Y:S02]  /*4de0*/  ISETP.NE.U32.AND P0, PT, R4, RZ, PT ;  /* 0x000000ff0400720c */ /* 0x000fe40003f05070 */
[C---:B------:R-:W-:Y:S02]  /*4df0*/  ISETP.NE.AND.EX P1, PT, R5.reuse, RZ, PT, P1 ;  /* 0x000000ff0500720c */ /* 0x040fe40003f25310 */
[----:B------:R-:W-:Y:S01]  /*4e00*/  ISETP.NE.AND.EX P0, PT, R5, RZ, PT, P0 ;  /* 0x000000ff0500720c */ /* 0x000fe20003f05300 */
[----:B------:R-:W4:Y:S01]  /*4e10*/  @!UP3 LDCU UR5, c[0x0][0xb0c] ;  /* 0x00016180ff05b7ac */ /* 0x000f220008000800 */
[----:B------:R-:W-:Y:S01]  /*4e20*/  SHF.L.U32 R9, R15, 0x1f, RZ ;  /* 0x0000001f0f097819 */ /* 0x000fe200000006ff */
[----:B------:R-:W-:Y:S02]  /*4e30*/  USHF.L.U32 UR42, UR20, 0x7, URZ ;  /* 0x00000007142a7899 */ /* 0x000fe400080006ff */
[----:B------:R-:W-:Y:S02]  /*4e40*/  USHF.L.U32 UR43, UR28, 0x6, URZ ;  /* 0x000000061c2b7899 */ /* 0x000fe400080006ff */
[----:B---3--:R-:W-:Y:S07]  /*4e50*/  UIMAD.WIDE.U32 UR6, UR14, UR8, URZ ;  /* 0x000000080e0672a5 */ /* 0x008fee000f8e00ff */
[----:B------:R-:W-:Y:S01]  /*4e60*/  @!UP3 UMOV UR4, UR7 ;  /* 0x000000070004bc82 */ /* 0x000fe20008000000 */
[----:B----4-:R-:W-:Y:S02]  /*4e70*/  @!UP3 UISETP.NE.AND UP0, UPT, UR5, 0x1, UPT ;  /* 0x000000010500b88c */ /* 0x010fe4000bf05270 */
[----:B------:R-:W-:Y:S02]  /*4e80*/  @!UP3 USHF.R.U32.HI UR4, URZ, UR9, UR4 ;  /* 0x00000009ff04b299 */ /* 0x000fe40008011604 */
[----:B------:R-:W-:Y:S02]  /*4e90*/  UIMAD.WIDE.U32 UR6, UR13, UR11, URZ ;  /* 0x0000000b0d0672a5 */ /* 0x000fe4000f8e00ff */
[----:B------:R-:W-:Y:S02]  /*4ea0*/  @!UP3 USEL UR8, UR14, UR4, !UP0 ;  /* 0x000000040e08b287 */ /* 0x000fe4000c000000 */
[----:B------:R-:W-:Y:S03]  /*4eb0*/  @!UP3 UISETP.NE.AND UP0, UPT, UR10, 0x1, UPT ;  /* 0x000000010a00b88c */ /* 0x000fe6000bf05270 */
[----:B------:R-:W-:Y:S02]  /*4ec0*/  @!UP3 UMOV UR6, UR7 ;  /* 0x000000070006bc82 */ /* 0x000fe40008000000 */
[----:B------:R-:W3:Y:S02]  /*4ed0*/  @!UP3 LDCU UR4, c[0x0][0xb20] ;  /* 0x00016400ff04b7ac */ /* 0x000ee40008000800 */
[----:B---3--:R-:W-:Y:S04]  /*4ee0*/  @!UP3 USHF.R.U32.HI UR6, URZ, UR4, UR6 ;  /* 0x00000004ff06b299 */ /* 0x008fe80008011606 */
[----:B------:R-:W-:Y:S04]  /*4ef0*/  @!UP3 USEL UR6, UR13, UR6, !UP0 ;  /* 0x000000060d06b287 */ /* 0x000fe8000c000000 */
[----:B------:R-:W-:Y:S02]  /*4f00*/  @!UP3 UIADD3 UR4, UPT, UPT, -UR8, UR6, URZ ;  /* 0x000000060804b290 */ /* 0x000fe4000fffe1ff */
[----:B------:R-:W-:Y:S02]  /*4f10*/  @!UP3 UIADD3 UR6, UPT, UPT, UR8, -UR6, URZ ;  /* 0x800000060806b290 */ /* 0x000fe4000fffe0ff */
[----:B------:R-:W-:Y:S02]  /*4f20*/  @!UP3 UIMAD UR14, UR4, UR5, UR14 ;  /* 0x00000005040eb2a4 */ /* 0x000fe4000f8e020e */
[----:B------:R-:W-:Y:S01]  /*4f30*/  @!UP3 UIMAD UR13, UR6, UR10, UR13 ;  /* 0x0000000a060db2a4 */ /* 0x000fe2000f8e020d */
[----:B------:R-:W-:Y:S11]  /*4f40*/  BRA.U UP2, `(.L_x_90) ;  /* 0x0000000102107547 */ /* 0x000ff6000b800000 */
[----:B------:R-:W-:Y:S04]  /*4f50*/  MOV R6, UR52 ;  /* 0x0000003400067c02 */ /* 0x000fe80008000f00 */
[----:B------:R-:W-:Y:S04]  /*4f60*/  SHF.L.U32 R6, R6, 0x1f, RZ ;  /* 0x0000001f06067819 */ /* 0x000fe800000006ff */
[----:B------:R-:W3:Y:S02]  /*4f70*/  SYNCS.PHASECHK.TRANS64.TRYWAIT P2, [UR21+0xa8], R6 ;  /* 0x0000a806ff0075a7 */ /* 0x000ee40008041115 */
[----:B---3--:R-:W-:Y:S05]  /*4f80*/  @!P2 BRA `(.L_x_91) ;  /* 0x000000480070a947 */ /* 0x008fea0003800000 */
.L_x_90:
[----:B------:R-:W-:Y:S05]  /*4f90*/  @!P1 BRA `(.L_x_92) ;  /* 0x0000000000309947 */ /* 0x000fea0003800000 */
[----:B------:R-:W-:Y:S01]  /*4fa0*/  ISETP.NE.U32.AND P1, PT, R2, RZ, PT ;  /* 0x000000ff0200720c */ /* 0x000fe20003f25070 */
[----:B------:R-:W3:Y:S01]  /*4fb0*/  LDCU.64 UR4, c[0x0][0x358] ;  /* 0x00006b00ff0477ac */ /* 0x000ee20008000a00 */
[----:B------:R-:W-:Y:S02]  /*4fc0*/  IMAD.MOV.U32 R50, RZ, RZ, 0x1 ;  /* 0x00000001ff327424 */ /* 0x000fe400078e00ff */
[----:B------:R-:W-:Y:S11]  /*4fd0*/  ISETP.NE.AND.EX P1, PT, R3, RZ, PT, P1 ;  /* 0x000000ff0300720c */ /* 0x000ff60003f25310 */
[----:B------:R-:W-:Y:S02]  /*4fe0*/  @!UPT UIADD3 URZ, UPT, UPT, URZ, URZ, URZ ;  /* 0x000000fffffff290 */ /* 0x000fe4000fffe0ff */
[----:B------:R-:W4:Y:S01]  /*4ff0*/  @P1 LDC.64 R10, c[0x0][0x888] ;  /* 0x00022200ff0a1b82 */ /* 0x000f220000000a00 */
[----:B-1----:R-:W-:Y:S04]  /*5000*/  @P1 IMAD R0, R4, UR36, RZ ;  /* 0x0000002404001c24 */ /* 0x002fe8000f8e02ff */
[----:B----4-:R-:W-:Y:S04]  /*5010*/  @P1 IMAD.WIDE R10, R0, 0x4, R10 ;  /* 0x00000004000a1825 */ /* 0x010fe800078e020a */
[----:B------:R-:W-:Y:S01]  /*5020*/  HFMA2 R0, -RZ, RZ, 0, 5.9604644775390625e-08 ;  /* 0x00000001ff007431 */ /* 0x000fe200000001ff */
[----:B---3-5:R3:W5:Y:S04]  /*5030*/  @P1 LDG.E R27, desc[UR4][R10.64] ;  /* 0x000000040a1b1981 */ /* 0x028768000c1e1900 */
[----:B------:R-:W-:Y:S01]  /*5040*/  @!P1 PRMT R50, R0, 0x7610, R50 ;  /* 0x0000761000329816 */ /* 0x000fe20000000032 */
[----:B---3--:R-:W4:Y:S06]  /*5050*/  @!P1 LDC R27, c[0x0][0x880] ;  /* 0x00022000ff1b9b82 */ /* 0x008f2c0000000800 */
.L_x_92:
[----:B----45:R-:W-:Y:S01]  /*5060*/  @!P0 FSETP.EQ.AND P1, PT, R27, RZ, PT ;  /* 0x000000ff1b00820b */ /* 0x030fe20003f22000 */
[----:B------:R-:W-:Y:S01]  /*5070*/  @!UPT UIADD3 URZ, UPT, UPT, URZ, URZ, URZ ;  /* 0x000000fffffff290 */ /* 0x000fe2000fffe0ff */
[----:B------:R-:W-:Y:S11]  /*5080*/  @!P0 BRA `(.L_x_93) ;  /* 0x0000000000188947 */ /* 0x000ff60003800000 */
[----:B------:R-:W-:Y:S02]  /*5090*/  LOP3.LUT P0, RZ, R50, 0xff, RZ, 0xc0, !PT ;  /* 0x000000ff32ff7812 */ /* 0x000fe4000780c0ff */
[----:B------:R-:W-:Y:S04]  /*50a0*/  ISETP.NE.U32.AND P1, PT, R2, RZ, PT ;  /* 0x000000ff0200720c */ /* 0x000fe80003f25070 */
[----:B------:R-:W-:Y:S04]  /*50b0*/  ISETP.NE.AND.EX P1, PT, R3, RZ, PT, P1 ;  /* 0x000000ff0300720c */ /* 0x000fe80003f25310 */
[----:B------:R-:W-:Y:S03]  /*50c0*/  PLOP3.LUT P1, PT, P1, PT, PT, 0x8, 0x80 ;  /* 0x000000000080781c */ /* 0x000fe60000f2e170 */
[----:B------:R-:W-:Y:S11]  /*50d0*/  @P0 FSETP.EQ.AND P1, PT, R27, RZ, PT ;  /* 0x000000ff1b00020b */ /* 0x000ff60003f22000 */
[----:B------:R-:W-:Y:S02]  /*50e0*/  @!UPT UIADD3 URZ, UPT, UPT, URZ, URZ, URZ ;  /* 0x000000fffffff290 */ /* 0x000fe4000fffe0ff */
.L_x_93:
[----:B------:R-:W3:Y:S01]  /*50f0*/  SYNCS.PHASECHK.TRANS64.TRYWAIT P2, [UR21+0x80], R9 ;  /* 0x00008009ff0075a7 */ /* 0x000ee20008041115 */
[----:B------:R-:W-:Y:S04]  /*5100*/  ELECT P0, URZ, PT ;  /* 0x0000000000ff782f */ /* 0x000fe80003800000 */
[----:B------:R-:W-:Y:S11]  /*5110*/  PLOP3.LUT P1, PT, P1, P0, PT, 0xf2, 0x2f ;  /* 0x00000000002f781c */ /* 0x000ff60000f21e72 */
[----:B------:R-:W-:Y:S02]  /*5120*/  @!UPT UIADD3 URZ, UPT, UPT, URZ, URZ, URZ ;  /* 0x000000fffffff290 */ /* 0x000fe4000fffe0ff */
[----:B------:R-:W-:Y:S05]  /*5130*/  @!P1 IADD3 R8, P0, PT, R16, 0x580, RZ ;  /* 0x0000058010089810 */ /* 0x000fea0007f1e0ff */
[----:B-1----:R-:W-:Y:S01]  /*5140*/  @!P1 IMAD.X R6, RZ, RZ, R17, P0 ;  /* 0x000000ffff069224 */ /* 0x002fe200000e0611 */
[----:B---3--:R-:W-:Y:S07]  /*5150*/  @!P2 BRA `(.L_x_94) ;  /* 0x000000480014a947 */ /* 0x008fee0003800000 */
.L_x_188:
[----:B------:R-:W-:Y:S01]  /*5160*/  @!P1 R2UR UR5, R8 ;  /* 0x00000000080592ca */ /* 0x000fe200000e0000 */
[----:B------:R-:W-:Y:S01]  /*5170*/  VOTEU.ALL UP0, P1 ;  /* 0x0000000000ff7886 */ /* 0x000fe20000800000 */
[----:B------:R-:W-:Y:S01]  /*5180*/  @!P1 R2UR UR4, R6 ;  /* 0x00000000060492ca */ /* 0x000fe200000e0000 */
[----:B------:R-:W-:Y:S01]  /*5190*/  UMOV UR16, 0x0 ;  /* 0x0000000000107882 */ /* 0x000fe20000000000 */
[----:B------:R-:W-:Y:S01]  /*51a0*/  UMOV UR17, 0x10000000 ;  /* 0x1000000000117882 */ /* 0x000fe20000000000 */
[----:B------:R-:W-:Y:S01]  /*51b0*/  UMOV UR44, UR36 ;  /* 0x00000024002c7c82 */ /* 0x000fe20008000000 */
[----:B------:R-:W-:Y:S01]  /*51c0*/  @!UP0 UIADD3 UR40, UPT, UPT, UR21, 0x200, URZ ;  /* 0x0000020015288890 */ /* 0x000fe2000fffe0ff */
[----:B-1----:R-:W-:Y:S01]  /*51d0*/  @!P1 IMAD.MOV.U32 R0, RZ, RZ, 0x1000 ;  /* 0x00001000ff009424 */ /* 0x002fe200078e00ff */
[----:B------:R-:W-:Y:S01]  /*51e0*/  @!UP0 UIADD3 UR10, UPT, UPT, UR42, 0x40, URZ ;  /* 0x000000402a0a8890 */ /* 0x000fe2000fffe0ff */
[----:B------:R-:W-:Y:S01]  /*51f0*/  @!P1 IADD3 R8, P0, PT, R16, 0x580, RZ ;  /* 0x0000058010089810 */ /* 0x000fe20007f1e0ff */
[----:B------:R-:W-:Y:S01]  /*5200*/  @!UP0 UIADD3 UR8, UPT, UPT, UR21, 0xa00, URZ ;  /* 0x00000a0015088890 */ /* 0x000fe2000fffe0ff */
[----:B------:R-:W-:Y:S02]  /*5210*/  VOTEU.ALL UP0, P1 ;  /* 0x0000000000ff7886 */ /* 0x000fe40000800000 */
[----:B------:R-:W-:Y:S01]  /*5220*/  IMAD.U32 R10, RZ, RZ, UR5 ;  /* 0x00000005ff0a7e24 */ /* 0x000fe2000f8e00ff */
[----:B------:R-:W-:Y:S01]  /*5230*/  UMOV UR9, UR41 ;  /* 0x0000002900097c82 */ /* 0x000fe20008000000 */
[----:B------:R-:W-:Y:S01]  /*5240*/  IMAD.U32 R11, RZ, RZ, UR4 ;  /* 0x00000004ff0b7e24 */ /* 0x000fe2000f8e00ff */
[----:B------:R-:W-:Y:S01]  /*5250*/  UMOV UR11, UR43 ;  /* 0x0000002b000b7c82 */ /* 0x000fe20008000000 */
[----:B------:R-:W-:Y:S01]  /*5260*/  UMOV UR12, UR36 ;  /* 0x00000024000c7c82 */ /* 0x000fe20008000000 */
[----:B------:R-:W-:Y:S01]  /*5270*/  @!P1 R2UR UR4, R10 ;  /* 0x000000000a0492ca */ /* 0x000fe200000e0000 */
[----:B------:R-:W-:Y:S01]  /*5280*/  UPRMT UR6, UR47, 0x654, UR41 ;  /* 0x000006542f067896 */ /* 0x000fe20008000029 */
[----:B------:R-:W-:Y:S01]  /*5290*/  @!P1 R2UR UR5, R11 ;  /* 0x000000000b0592ca */ /* 0x000fe200000e0000 */
[----:B------:R-:W-:Y:S11]  /*52a0*/  @!P1 IMAD.X R6, RZ, RZ, R17, P0 ;  /* 0x000000ffff069224 */ /* 0x000ff600000e0611 */
[----:B------:R-:W-:Y:S01]  /*52b0*/  @!UPT UIADD3 URZ, UPT, UPT, URZ, URZ, URZ ;  /* 0x000000fffffff290 */ /* 0x000fe2000fffe0ff */
[----:B------:R1:W-:Y:S01]  /*52c0*/  @!UP0 UTMALDG.3D [UR40], [UR4], desc[UR16] ;  /* 0x00001028040085b4 */ /* 0x0003e20008011000 */
[----:B------:R-:W-:Y:S05]  /*52d0*/  VOTEU.ALL UP0, P1 ;  /* 0x0000000000ff7886 */ /* 0x000fea0000800000 */
[----:B------:R1:W-:Y:S01]  /*52e0*/  @!UP0 UTMALDG.3D [UR8], [UR4], desc[UR16] ;  /* 0x00001008040085b4 */ /* 0x0003e20008011000 */
[----:B------:R1:W-:Y:S01]  /*52f0*/  @!P1 SYNCS.ARRIVE.TRANS64.RED.A0TR RZ, [UR21+0x60], R0 ;  /* 0x00006000ffff99a7 */ /* 0x0003e20008300415 */
[----:B------:R-:W-:Y:S01]  /*5300*/  SYNCS.ARRIVE.TRANS64.RED.A1T0 RZ, [UR6], RZ ;  /* 0x000000ffffff79a7 */ /* 0x000fe20008100406 */
[----:B------:R-:W3:Y:S02]  /*5310*/  SYNCS.PHASECHK.TRANS64.TRYWAIT P2, [UR21+0x88], R9 ;  /* 0x00008809ff0075a7 */ /* 0x000ee40008041115 */
[----:B-1-3--:R-:W-:Y:S05]  /*5320*/  @!P2 BRA `(.L_x_95) ;  /* 0x0000004400b8a947 */ /* 0x00afea0003800000 */
.L_x_190:
        /* <DEDUP_REMOVED lines=10> */
[----:B------:R-:W-:Y:S02]  /*53d0*/  @!UP0 UIADD3 UR10, UPT, UPT, UR42, 0x50, URZ ;  /* 0x000000502a0a8890 */ /* 0x000fe4000fffe0ff */
[----:B------:R-:W-:Y:S01]  /*53e0*/  @!UP0 UIADD3 UR8, UPT, UPT, UR21, 0x1a00, URZ ;  /* 0x00001a0015088890 */ /* 0x000fe2000fffe0ff */
[----:B------:R-:W-:Y:S01]  /*53f0*/  IMAD.U32 R10, RZ, RZ, UR5 ;  /* 0x00000005ff0a7e24 */ /* 0x000fe2000f8e00ff */
[----:B------:R-:W-:Y:S01]  /*5400*/  VOTEU.ALL UP0, P1 ;  /* 0x0000000000ff7886 */ /* 0x000fe20000800000 */
[----:B------:R-:W-:Y:S01]  /*5410*/  IMAD.U32 R11, RZ, RZ, UR4 ;  /* 0x00000004ff0b7e24 */ /* 0x000fe2000f8e00ff */
[----:B------:R-:W-:Y:S01]  /*5420*/  UMOV UR9, UR33 ;  /* 0x0000002100097c82 */ /* 0x000fe20008000000 */
[----:B------:R-:W-:Y:S01]  /*5430*/  UMOV UR11, UR43 ;  /* 0x0000002b000b7c82 */ /* 0x000fe20008000000 */
[----:B------:R-:W-:Y:S01]  /*5440*/  @!P1 R2UR UR4, R10 ;  /* 0x000000000a0492ca */ /* 0x000fe200000e0000 */
[----:B------:R-:W-:Y:S01]  /*5450*/  UMOV UR12, UR36 ;  /* 0x00000024000c7c82 */ /* 0x000fe20008000000 */
[----:B------:R-:W-:Y:S01]  /*5460*/  @!P1 R2UR UR5, R11 ;  /* 0x000000000b0592ca */ /* 0x000fe200000e0000 */
[----:B------:R-:W-:Y:S01]  /*5470*/  UPRMT UR6, UR47, 0x654, UR33 ;  /* 0x000006542f067896 */ /* 0x000fe20008000021 */
[----:B------:R-:W-:Y:S11]  /*5480*/  @!P1 IMAD.X R6, RZ, RZ, R17, P0 ;  /* 0x000000ffff069224 */ /* 0x000ff600000e0611 */
[----:B------:R1:W-:Y:S01]  /*5490*/  @!UP0 UTMALDG.3D [UR32], [UR4], desc[UR16] ;  /* 0x00001020040085b4 */ /* 0x0003e20008011000 */
[----:B------:R-:W-:Y:S05]  /*54a0*/  VOTEU.ALL UP0, P1 ;  /* 0x0000000000ff7886 */ /* 0x000fea0000800000 */
[----:B------:R1:W-:Y:S01]  /*54b0*/  @!UP0 UTMALDG.3D [UR8], [UR4], desc[UR16] ;  /* 0x00001008040085b4 */ /* 0x0003e20008011000 */
[----:B------:R1:W-:Y:S01]  /*54c0*/  @!P1 SYNCS.ARRIVE.TRANS64.RED.A0TR RZ, [UR21+0x68], R0 ;  /* 0x00006800ffff99a7 */ /* 0x0003e20008300415 */
[----:B------:R-:W-:Y:S01]  /*54d0*/  SYNCS.ARRIVE.TRANS64.RED.A1T0 RZ, [UR6], RZ ;  /* 0x000000ffffff79a7 */ /* 0x000fe20008100406 */
[----:B------:R-:W3:Y:S02]  /*54e0*/  SYNCS.PHASECHK.TRANS64.TRYWAIT P2, [UR21+0x90], R9 ;  /* 0x00009009ff0075a7 */ /* 0x000ee40008041115 */
[----:B-1-3--:R-:W-:Y:S05]  /*54f0*/  @!P2 BRA `(.L_x_96) ;  /* 0x00000044005ca947 */ /* 0x00afea0003800000 */
.L_x_192:
        /* <DEDUP_REMOVED lines=9> */
[----:B------:R-:W-:Y:S01]  /*5590*/  VIADD R14, R14, 0x1 ;  /* 0x000000010e0e7836 */ /* 0x000fe20000000000 */
        /* <DEDUP_REMOVED lines=10> */
[----:B------:R-:W-:Y:S01]  /*5640*/  UMOV UR12, UR36 ;  /* 0x00000024000c7c82 */ /* 0x000fe20008000000 */
[----:B------:R-:W-:Y:S11]  /*5650*/  UPRMT UR6, UR47, 0x654, UR25 ;  /* 0x000006542f067896 */ /* 0x000ff60008000019 */
[----:B------:R1:W-:Y:S01]  /*5660*/  @!UP0 UTMALDG.3D [UR24], [UR4], desc[UR16] ;  /* 0x00001018040085b4 */ /* 0x0003e20008011000 */
[----:B------:R-:W-:Y:S05]  /*5670*/  VOTEU.ALL UP0, P1 ;  /* 0x0000000000ff7886 */ /* 0x000fea0000800000 */
[----:B------:R1:W-:Y:S01]  /*5680*/  @!UP0 UTMALDG.3D [UR8], [UR4], desc[UR16] ;  /* 0x00001008040085b4 */ /* 0x0003e20008011000 */
[----:B------:R1:W-:Y:S01]  /*5690*/  @!P1 SYNCS.ARRIVE.TRANS64.RED.A0TR RZ, [UR21+0x70], R0 ;  /* 0x00007000ffff99a7 */ /* 0x0003e20008300415 */
[----:B------:R-:W-:Y:S01]  /*56a0*/  SYNCS.ARRIVE.TRANS64.RED.A1T0 RZ, [UR6], RZ ;  /* 0x000000ffffff79a7 */ /* 0x000fe20008100406 */
[----:B------:R-:W3:Y:S02]  /*56b0*/  SYNCS.PHASECHK.TRANS64.TRYWAIT P0, [UR21+0x98], R9 ;  /* 0x00009809ff0075a7 */ /* 0x000ee40008001115 */
[----:B-1-3--:R-:W-:Y:S05]  /*56c0*/  @!P0 BRA `(.L_x_97) ;  /* 0x0000004400008947 */ /* 0x00afea0003800000 */
.L_x_194:
[----:B------:R-:W-:Y:S01]  /*56d0*/  UIADD3 UR28, UPT, UPT, UR14, UR63, URZ ;  /* 0x0000003f0e1c7290 */ /* 0x000fe2000fffe0ff */
[----:B------:R-:W-:Y:S01]  /*56e0*/  @!P1 IADD3 R6, P0, PT, R16, 0x580, RZ ;  /* 0x0000058010069810 */ /* 0x000fe20007f1e0ff */
[----:B------:R-:W-:Y:S01]  /*56f0*/  UPLOP3.LUT UP2, UPT, UPT, UPT, UPT, 0x80, 0x8 ;  /* 0x000000000008789c */ /* 0x000fe20003f4f070 */
[----:B------:R-:W-:Y:S01]  /*5700*/  R2UR UR24, R52 ;  /* 0x00000000341872ca */ /* 0x000fe200000e0000 */
[----:B------:R-:W-:Y:S01]  /*5710*/  VOTEU.ALL UP0, P1 ;  /* 0x0000000000ff7886 */ /* 0x000fe20000800000 */
[----:B------:R-:W-:Y:S01]  /*5720*/  @!P1 R2UR UR5, R6 ;  /* 0x00000000060592ca */ /* 0x000fe200000e0000 */
[----:B-1----:R-:W-:Y:S01]  /*5730*/  @!P1 IMAD.X R0, RZ, RZ, R17, P0 ;  /* 0x000000ffff009224 */ /* 0x002fe200000e0611 */
[----:B------:R-:W-:Y:S01]  /*5740*/  UMOV UR6, 0x0 ;  /* 0x0000000000067882 */ /* 0x000fe20000000000 */
[----:B------:R-:W-:Y:S01]  /*5750*/  UMOV UR7, 0x10000000 ;  /* 0x1000000000077882 */ /* 0x000fe20000000000 */
[----:B------:R-:W-:Y:S01]  /*5760*/  @!UP0 UIADD3 UR18, UPT, UPT, UR42, 0x30, URZ ;  /* 0x000000302a128890 */ /* 0x000fe2000fffe0ff */
[----:B------:R-:W-:Y:S01]  /*5770*/  ISETP.NE.AND P0, PT, R14, 0x2, PT ;  /* 0x000000020e00780c */ /* 0x000fe20003f05270 */
[----:B------:R-:W-:Y:S01]  /*5780*/  @!UP0 UIADD3 UR16, UPT, UPT, UR21, 0x3200, URZ ;  /* 0x0000320015108890 */ /* 0x000fe2000fffe0ff */
[----:B------:R-:W-:Y:S01]  /*5790*/  @!P1 R2UR UR4, R0 ;  /* 0x00000000000492ca */ /* 0x000fe200000e0000 */
[----:B------:R-:W-:Y:S01]  /*57a0*/  @!UP0 UIADD3 UR17, UPT, UPT, UR21, 0x78, URZ ;  /* 0x0000007815118890 */ /* 0x000fe2000fffe0ff */
[----:B------:R-:W-:Y:S01]  /*57b0*/  SEL R0, RZ, 0x1, P0 ;  /* 0x00000001ff007807 */ /* 0x000fe20000000000 */
[----:B------:R-:W-:Y:S01]  /*57c0*/  @!UP0 UIADD3 UR10, UPT, UPT, UR42, 0x70, URZ ;  /* 0x000000702a0a8890 */ /* 0x000fe2000fffe0ff */
[----:B------:R-:W-:Y:S01]  /*57d0*/  LOP3.LUT R15, R15, 0x1, RZ, 0x3c, !PT ;  /* 0x000000010f0f7812 */ /* 0x000fe200078e3cff */
[----:B------:R-:W-:Y:S01]  /*57e0*/  @!UP0 UIADD3 UR8, UPT, UPT, UR21, 0x3a00, URZ ;  /* 0x00003a0015088890 */ /* 0x000fe2000fffe0ff */
[----:B------:R-:W-:Y:S01]  /*57f0*/  IMAD.U32 R8, RZ, RZ, UR5 ;  /* 0x00000005ff087e24 */ /* 0x000fe2000f8e00ff */
[----:B------:R-:W-:Y:S01]  /*5800*/  VOTEU.ALL UP0, P1 ;  /* 0x0000000000ff7886 */ /* 0x000fe20000800000 */
[----:B------:R-:W-:Y:S01]  /*5810*/  UMOV UR19, UR43 ;  /* 0x0000002b00137c82 */ /* 0x000fe20008000000 */
[----:B------:R-:W-:Y:S01]  /*5820*/  UMOV UR20, UR36 ;  /* 0x0000002400147c82 */ /* 0x000fe20008000000 */
[----:B------:R-:W-:Y:S01]  /*5830*/  UMOV UR11, UR43 ;  /* 0x0000002b000b7c82 */ /* 0x000fe20008000000 */
[----:B------:R-:W-:Y:S01]  /*5840*/  UMOV UR12, UR36 ;  /* 0x00000024000c7c82 */ /* 0x000fe20008000000 */
[----:B------:R-:W-:Y:S01]  /*5850*/  UMOV UR9, UR17 ;  /* 0x0000001100097c82 */ /* 0x000fe20008000000 */
[----:B------:R-:W-:Y:S01]  /*5860*/  IMAD.U32 R9, RZ, RZ, UR4 ;  /* 0x00000004ff097e24 */ /* 0x000fe2000f8e00ff */
[----:B------:R-:W-:Y:S01]  /*5870*/  @!P1 R2UR UR4, R8 ;  /* 0x00000000080492ca */ /* 0x000fe200000e0000 */
[----:B------:R-:W-:Y:S01]  /*5880*/  UMOV UR36, UR29 ;  /* 0x0000001d00247c82 */ /* 0x000fe20008000000 */
[----:B------:R-:W-:Y:S02]  /*5890*/  LOP3.LUT R13, R13, R0, RZ, 0x3c, !PT ;  /* 0x000000000d0d7212 */ /* 0x000fe400078e3cff */
[----:B------:R-:W-:Y:S02]  /*58a0*/  @!P1 R2UR UR5, R9 ;  /* 0x00000000090592ca */ /* 0x000fe400000e0000 */
[----:B------:R-:W-:Y:S11]  /*58b0*/  SEL R14, R14, RZ, P0 ;  /* 0x000000ff0e0e7207 */ /* 0x000ff60000000000 */
[----:B------:R1:W-:Y:S01]  /*58c0*/  @!UP0 UTMALDG.3D [UR16], [UR4], desc[UR6] ;  /* 0x00000610040085b4 */ /* 0x0003e20008011000 */
[----:B------:R-:W-:Y:S05]  /*58d0*/  VOTEU.ALL UP0, P1 ;  /* 0x0000000000ff7886 */ /* 0x000fea0000800000 */
[----:B------:R3:W-:Y:S01]  /*58e0*/  @!UP0 UTMALDG.3D [UR8], [UR4], desc[UR6] ;  /* 0x00000608040085b4 */ /* 0x0007e20008011000 */
[----:B------:R3:W-:Y:S01]  /*58f0*/  @!P1 SYNCS.ARRIVE.TRANS64.RED.A0TR RZ, [UR21+0x78], R7 ;  /* 0x00007807ffff99a7 */ /* 0x0007e20008300415 */
[----:B------:R-:W-:Y:S01]  /*5900*/  SYNCS.ARRIVE.TRANS64.RED.A1T0 RZ, [UR37], RZ ;  /* 0x000000ffffff79a7 */ /* 0x000fe20008100425 */
[----:B-1----:R-:W-:Y:S01]  /*5910*/  UIADD3 UR20, UPT, UPT, UR13, UR24, URZ ;  /* 0x000000180d147290 */ /* 0x002fe2000fffe0ff */
[----:B------:R-:W-:Y:S11]  /*5920*/  BRA.U UP1, `(.L_x_98) ;  /* 0xfffffff101047547 */ /* 0x000ff6000b83ffff */
[----:B------:R-:W-:-:S04]  /*5930*/  SHF.L.U32 R2, R15, 0x1f, RZ ;  /* 0x0000001f0f027819 */ /* 0x000fc800000006ff */
[----:B------:R-:W1:Y:S02]  /*5940*/  SYNCS.PHASECHK.TRANS64.TRYWAIT P0, [UR21+0x80], R2 ;  /* 0x00008002ff0075a7 */ /* 0x000e640008001115 */
[----:B-1----:R-:W-:Y:S05]  /*5950*/  @!P0 BRA `(.L_x_99) ;  /* 0x0000004000748947 */ /* 0x002fea0003800000 */
.L_x_196:
[----:B------:R-:W4:Y:S02]  /*5960*/  SYNCS.PHASECHK.TRANS64.TRYWAIT P0, [UR21+0x88], R2 ;  /* 0x00008802ff0075a7 */ /* 0x000f240008001115 */
[----:B----4-:R-:W-:Y:S05]  /*5970*/  @!P0 BRA `(.L_x_100) ;  /* 0x0000004000848947 */ /* 0x010fea0003800000 */
.L_x_198:
[----:B------:R-:W4:Y:S02]  /*5980*/  SYNCS.PHASECHK.TRANS64.TRYWAIT P0, [UR21+0x90], R2 ;  /* 0x00009002ff0075a7 */ /* 0x000f240008001115 */
[----:B----4-:R-:W-:Y:S05]  /*5990*/  @!P0 BRA `(.L_x_101) ;  /* 0x0000004000948947 */ /* 0x010fea0003800000 */
.L_x_200:
[----:B-1----:R-:W-:-:S07]  /*59a0*/  MOV R0, UR21 ;  /* 0x0000001500007c02 */ /* 0x002fce0008000f00 */
.L_x_102:
[----:B-1----:R-:W-:-:S04]  /*59b0*/  SHF.L.U32 R2, R15, 0x1f, RZ ;  /* 0x0000001f0f027819 */ /* 0x002fc800000006ff */
[----:B------:R1:W4:Y:S03]  /*59c0*/  SYNCS.PHASECHK.TRANS64.TRYWAIT P0, [R0+URZ+0x98], R2 ;  /* 0x00009802000075a7 */ /* 0x00032600080011ff */
[----:B----4-:R-:W-:Y:S05]  /*59d0*/  @!P0 NANOSLEEP.SYNCS 0x989680 ;  /* 0x009896800000895d */ /* 0x010fea0003900000 */
[----:B------:R-:W4:Y:S02]  /*59e0*/  @!P0 SYNCS.PHASECHK.TRANS64 P0, [R0+URZ+0x98], R2 ;  /* 0x00009802000085a7 */ /* 0x000f2400080010ff */
[----:B--234-:R-:W-:Y:S05]  /*59f0*/  @P0 EXIT ;  /* 0x000000000000094d */ /* 0x01cfea0003800000 */
[----:B------:R-:W-:Y:S05]  /*5a00*/  BRA `(.L_x_102) ;  /* 0xfffffffc00e87947 */ /* 0x000fea000383ffff */
.L_x_87:
[----:B------:R-:W-:-:S06]  /*5a10*/  UISETP.GE.AND UP0, UPT, UR25, 0x4, UPT ;  /* 0x000000041900788c */ /* 0x000fcc000bf06270 */
[----:B------:R-:W-:-:S13]  /*5a20*/  PLOP3.LUT P0, PT, PT, PT, UP0, 0x80, 0x8 ;  /* 0x000000000008781c */ /* 0x000fda0003f0f008 */
[----:B-1----:R-:W-:Y:S05]  /*5a30*/  @!P0 EXIT ;  /* 0x000000000000894d */ /* 0x002fea0003800000 */
[----:B------:R-:W-:Y:S01]  /*5a40*/  BAR.SYNC.DEFER_BLOCKING 0x6, 0xa0 ;  /* 0x0182800000007b1d */ /* 0x000fe20000010000 */
[----:B------:R-:W-:Y:S01]  /*5a50*/  IMAD.SHL.U32 R49, R61, 0x10, RZ ;  /* 0x000000103d317824 */ /* 0x000fe200078e00ff */
[----:B------:R-:W-:Y:S01]  /*5a60*/  CS2R R58, SRZ ;  /* 0x00000000003a7805 */ /* 0x000fe2000001ff00 */
[----:B------:R-:W-:Y:S02]  /*5a70*/  IMAD.SHL.U32 R5, R51, 0x200, RZ ;  /* 0x0000020033057824 */ /* 0x000fe400078e00ff */
[----:B------:R-:W-:Y:S01]  /*5a80*/  IMAD.U32 R23, R61, 0x10000, RZ ;  /* 0x000100003d177824 */ /* 0x000fe200078e00ff */
[----:B------:R-:W-:Y:S01]  /*5a90*/  UMOV UR43, 0x400 ;  /* 0x00000400002b7882 */ /* 0x000fe20000000000 */
[----:B------:R-:W-:Y:S01]  /*5aa0*/  LOP3.LUT R48, R49, 0x5b0, RZ, 0xc0, !PT ;  /* 0x000005b031307812 */ /* 0x000fe200078ec0ff */
[----:B------:R-:W-:Y:S01]  /*5ab0*/  ULEA UR43, UR47, UR43, 0x18 ;  /* 0x0000002b2f2b7291 */ /* 0x000fe2000f8ec0ff */
[----:B------:R-:W1:Y:S01]  /*5ac0*/  LDC.64 R44, c[0x0][0x888] ;  /* 0x00022200ff2c7b82 */ /* 0x000e620000000a00 */
[----:B------:R-:W-:Y:S01]  /*5ad0*/  IMAD.SHL.U32 R4, R61, 0x2, RZ ;  /* 0x000000023d047824 */ /* 0x000fe200078e00ff */
[----:B------:R-:W-:Y:S01]  /*5ae0*/  LOP3.LUT R48, R48, 0x200, R5, 0xf8, !PT ;  /* 0x0000020030307812 */ /* 0x000fe200078ef805 */
[----:B------:R-:W-:Y:S01]  /*5af0*/  IMAD.SHL.U32 R5, R51, 0x200000, RZ ;  /* 0x0020000033057824 */ /* 0x000fe200078e00ff */
[C---:B------:R-:W-:Y:S01]  /*5b00*/  LOP3.LUT R6, R49.reuse, 0x40, RZ, 0xc0, !PT ;  /* 0x0000004031067812 */ /* 0x040fe200078ec0ff */
[----:B------:R-:W-:Y:S01]  /*5b10*/  UIADD3 UR4, UPT, UPT, UR43, 0x200, URZ ;  /* 0x000002002b047890 */ /* 0x000fe2000fffe0ff */
[----:B------:R-:W-:Y:S01]  /*5b20*/  LOP3.LUT P0, RZ, R49, 0x40, RZ, 0xc0, !PT ;  /* 0x0000004031ff7812 */ /* 0x000fe2000780c0ff */
[----:B------:R-:W-:Y:S01]  /*5b30*/  IMAD.MOV.U32 R60, RZ, RZ, 0x1 ;  /* 0x00000001ff3c7424 */ /* 0x000fe200078e00ff */
[----:B------:R-:W2:Y:S01]  /*5b40*/  LDC.64 R46, c[0x0][0x890] ;  /* 0x00022400ff2e7b82 */ /* 0x000ea20000000a00 */
[----:B------:R-:W-:Y:S01]  /*5b50*/  LOP3.LUT R5, R5, 0x200000, RZ, 0xc0, !PT ;  /* 0x0020000005057812 */ /* 0x000fe200078ec0ff */
[----:B------:R-:W-:Y:S01]  /*5b60*/  IMAD.MOV.U32 R22, RZ, RZ, RZ ;  /* 0x000000ffff167224 */ /* 0x000fe200078e00ff */
[----:B------:R-:W-:Y:S01]  /*5b70*/  LOP3.LUT R4, R6, 0x8, R4, 0xf8, !PT ;  /* 0x0000000806047812 */ /* 0x000fe200078ef804 */
[----:B------:R-:W-:Y:S01]  /*5b80*/  IMAD.MOV.U32 R56, RZ, RZ, RZ ;  /* 0x000000ffff387224 */ /* 0x000fe200078e00ff */
[----:B------:R-:W-:Y:S01]  /*5b90*/  LOP3.LUT R23, R5, 0x400000, R23, 0xf8, !PT ;  /* 0x0040000005177812 */ /* 0x000fe200078ef817 */
[----:B------:R-:W-:Y:S01]  /*5ba0*/  IMAD.U32 R53, RZ, RZ, UR4 ;  /* 0x00000004ff357e24 */ /* 0x000fe2000f8e00ff */
[----:B------:R-:W3:Y:S01]  /*5bb0*/  LDS R0, [UR43+0x160] ;  /* 0x0001602bff007984 */ /* 0x000ee20008000800 */
[----:B------:R-:W4:Y:S01]  /*5bc0*/  LDC.64 R42, c[0x0][0x8b0] ;  /* 0x00022c00ff2a7b82 */ /* 0x000f220000000a00 */
[----:B------:R-:W-:Y:S01]  /*5bd0*/  LOP3.LUT R48, R48, R4, RZ, 0xfc, !PT ;  /* 0x0000000430307212 */ /* 0x000fe200078efcff */
[----:B------:R-:W1:Y:S01]  /*5be0*/  LDCU UR60, c[0x0][0x370] ;  /* 0x00006e00ff3c77ac */ /* 0x000e620008000800 */
[----:B------:R-:W-:Y:S01]  /*5bf0*/  LOP3.LUT R61, R61, 0x60, RZ, 0xc0, !PT ;  /* 0x000000603d3d7812 */ /* 0x000fe200078ec0ff */
[----:B------:R-:W1:Y:S04]  /*5c00*/  LDCU UR42, c[0x0][0xb0c] ;  /* 0x00016180ff2a77ac */ /* 0x000e680008000800 */
[----:B------:R-:W1:Y:S01]  /*5c10*/  LDC.64 R40, c[0x0][0x8a8] ;  /* 0x00022a00ff287b82 */ /* 0x000e620000000a00 */
[----:B------:R-:W1:Y:S01]  /*5c20*/  LDCU UR39, c[0x0][0xb30] ;  /* 0x00016600ff2777ac */ /* 0x000e620008000800 */
[----:B------:R-:W1:Y:S01]  /*5c30*/  LDCU.64 UR54, c[0x0][0x888] ;  /* 0x00011100ff3677ac */ /* 0x000e620008000a00 */
[----:B------:R-:W1:Y:S01]  /*5c40*/  LDCU.64 UR40, c[0x0][0xb28] ;  /* 0x00016500ff2877ac */ /* 0x000e620008000a00 */
[----:B------:R-:W1:Y:S01]  /*5c50*/  LDCU.128 UR56, c[0x0][0xb10] ;  /* 0x00016200ff3877ac */ /* 0x000e620008000c00 */
[----:B------:R-:W1:Y:S01]  /*5c60*/  LDCU UR53, c[0x0][0x374] ;  /* 0x00006e80ff3577ac */ /* 0x000e620008000800 */
[----:B------:R-:W-:Y:S01]  /*5c70*/  UMOV UR52, URZ ;  /* 0x000000ff00347c82 */ /* 0x000fe20008000000 */
[----:B------:R-:W-:Y:S01]  /*5c80*/  UMOV UR46, URZ ;  /* 0x000000ff002e7c82 */ /* 0x000fe20008000000 */
[----:B---3--:R-:W-:Y:S01]  /*5c90*/  IMAD.IADD R23, R0, 0x1, R23 ;  /* 0x0000000100177824 */ /* 0x008fe200078e0217 */
[----:B--2---:R-:W-:-:S07]  /*5ca0*/  P2R R0, PR, RZ, 0x1 ;  /* 0x00000001ff007803 */ /* 0x004fce0000000000 */
.L_x_146:
[----:B------:R-:W-:Y:S02]  /*5cb0*/  LEA R3, R56, UR43, 0x3 ;  /* 0x0000002b38037c11 */ /* 0x000fe4000f8e18ff */
[----:B------:R-:W-:Y:S02]  /*5cc0*/  SHF.L.U32 R0, R58, 0x1f, RZ ;  /* 0x0000001f3a007819 */ /* 0x000fe400000006ff */
[----:B-1----:R-:W-:Y:S02]  /*5cd0*/  LEA R4, R56, UR43, 0x4 ;  /* 0x0000002b38047c11 */ /* 0x002fe4000f8e20ff */
[----:B------:R-:W2:Y:S02]  /*5ce0*/  SYNCS.PHASECHK.TRANS64.TRYWAIT P0, [R3+URZ+0xb0], R0 ;  /* 0x0000b000030075a7 */ /* 0x000ea400080011ff */
[----:B--2---:R-:W-:Y:S05]  /*5cf0*/  @!P0 BRA `(.L_x_103) ;  /* 0x0000003c00d48947 */ /* 0x004fea0003800000 */
.L_x_201:
[----:B------:R-:W3:Y:S01]  /*5d00*/  LDS.128 R4, [R4+0x140] ;  /* 0x0001400004047984 */ /* 0x000ee20000000c00 */
[----:B------:R-:W-:Y:S01]  /*5d10*/  UISETP.GE.AND UP0, UPT, UR45, 0x1, UPT ;  /* 0x000000012d00788c */ /* 0x000fe2000bf06270 */
[----:B------:R-:W-:Y:S01]  /*5d20*/  @!PT LDS RZ, [RZ] ;  /* 0x00000000fffff984 */ /* 0x000fe20000000800 */
[----:B------:R-:W-:Y:S01]  /*5d30*/  @!PT LDS RZ, [RZ] ;  /* 0x00000000fffff984 */ /* 0x000fe20000000800 */
[----:B------:R-:W-:Y:S01]  /*5d40*/  @!PT LDS RZ, [RZ] ;  /* 0x00000000fffff984 */ /* 0x000fe20000000800 */
[----:B------:R-:W-:Y:S01]  /*5d50*/  @!PT LDS RZ, [RZ] ;  /* 0x00000000fffff984 */ /* 0x000fe20000000800 */
[----:B------:R1:W-:Y:S06]  /*5d60*/  MEMBAR.ALL.CTA ;  /* 0x0000000000007992 */ /* 0x0003ec0000008000 */
[----:B-1----:R-:W1:Y:S01]  /*5d70*/  FENCE.VIEW.ASYNC.S ;  /* 0x00000000000073c6 */ /* 0x002e620000000000 */
[----:B---3--:R-:W-:Y:S11]  /*5d80*/  LOP3.LUT P0, RZ, R6, 0x1, RZ, 0xc0, !PT ;  /* 0x0000000106ff7812 */ /* 0x008ff6000780c0ff */
[----:B------:R-:W-:Y:S02]  /*5d90*/  @!UPT UIADD3 URZ, UPT, UPT, URZ, URZ, URZ ;  /* 0x000000fffffff290 */ /* 0x000fe4000fffe0ff */
[----:B-1----:R-:W-:Y:S01]  /*5da0*/  VOTEU.ANY UP1, P0 ;  /* 0x0000000000ff7886 */ /* 0x002fe20000020100 */
[----:B------:R-:W-:Y:S01]  /*5db0*/  PLOP3.LUT P0, PT, PT, PT, UP1, 0x80, 0x8 ;  /* 0x000000000008781c */ /* 0x000fe20003f0f018 */
[----:B------:R-:W-:Y:S11]  /*5dc0*/  UP2UR UR62, UPR, URZ, 0x2 ;  /* 0x00000002ff3e7883 */ /* 0x000ff60008000000 */
[----:B------:R-:W-:Y:S01]  /*5dd0*/  @!UPT UIADD3 URZ, UPT, UPT, URZ, URZ, URZ ;  /* 0x000000fffffff290 */ /* 0x000fe2000fffe0ff */
[----:B--2---:R-:W-:Y:S02]  /*5de0*/  @P0 SHF.R.U32.HI R0, RZ, 0x10, R5 ;  /* 0x00000010ff000819 */ /* 0x004fe40000011605 */
        /* <DEDUP_REMOVED lines=12> */
[----:B------:R-:W2:Y:S01]  /*5eb0*/  LDCU UR12, c[0x0][0xb20] ;  /* 0x00016400ff0c77ac */ /* 0x000ea20008000800 */
[----:B------:R-:W-:Y:S02]  /*5ec0*/  UIMAD.WIDE.U32 UR4, UR53, UR59, URZ ;  /* 0x0000003b350472a5 */ /* 0x000fe4000f8e00ff */
[----:B------:R-:W-:Y:S02]  /*5ed0*/  UIMAD.WIDE.U32 UR6, UR60, UR56, URZ ;  /* 0x000000383c0672a5 */ /* 0x000fe4000f8e00ff */
[----:B------:R-:W-:Y:S02]  /*5ee0*/  UISETP.NE.AND UP0, UPT, UR58, 0x1, UPT ;  /* 0x000000013a00788c */ /* 0x000fe4000bf05270 */
[----:B------:R-:W-:Y:S02]  /*5ef0*/  UIMAD.WIDE.U32 UR8, UR37, UR59, URZ ;  /* 0x0000003b250872a5 */ /* 0x000fe4000f8e00ff */
[----:B------:R-:W-:Y:S02]  /*5f00*/  UIMAD.WIDE.U32 UR10, UR38, UR56, URZ ;  /* 0x00000038260a72a5 */ /* 0x000fe4000f8e00ff */
[----:B------:R-:W-:Y:S02]  /*5f10*/  UISETP.NE.AND UP1, UPT, UR42, 0x1, UPT ;  /* 0x000000012a00788c */ /* 0x000fe4000bf25270 */
[----:B------:R-:W-:Y:S01]  /*5f20*/  UISETP.NE.AND UP2, UPT, UR45, 0x1, UPT ;  /* 0x000000012d00788c */ /* 0x000fe2000bf45270 */
[----:B------:R-:W-:Y:S02]  /*5f30*/  UMOV UR4, UR5 ;  /* 0x0000000500047c82 */ /* 0x000fe40008000000 */
[----:B--2---:R-:W-:Y:S03]  /*5f40*/  USHF.R.U32.HI UR5, URZ, UR12, UR4 ;  /* 0x0000000cff057299 */ /* 0x004fe60008011604 */
[----:B------:R-:W-:Y:S02]  /*5f50*/  UMOV UR4, UR7 ;  /* 0x0000000700047c82 */ /* 0x000fe40008000000 */
[----:B------:R-:W-:Y:S02]  /*5f60*/  USHF.R.U32.HI UR7, URZ, UR57, UR4 ;  /* 0x00000039ff077299 */ /* 0x000fe40008011604 */
[----:B------:R-:W-:Y:S02]  /*5f70*/  USEL UR4, UR53, UR5, !UP0 ;  /* 0x0000000535047287 */ /* 0x000fe4000c000000 */
[----:B------:R-:W-:Y:S01]  /*5f80*/  USEL UR7, UR60, UR7, !UP1 ;  /* 0x000000073c077287 */ /* 0x000fe2000c800000 */
[----:B------:R-:W-:Y:S01]  /*5f90*/  UMOV UR5, UR9 ;  /* 0x0000000900057c82 */ /* 0x000fe20008000000 */
[----:B------:R-:W-:Y:S02]  /*5fa0*/  UIMAD.WIDE.U32 UR8, UR4, UR40, URZ ;  /* 0x00000028040872a5 */ /* 0x000fe4000f8e00ff */
[----:B------:R-:W-:Y:S03]  /*5fb0*/  USHF.R.U32.HI UR6, URZ, UR12, UR5 ;  /* 0x0000000cff067299 */ /* 0x000fe60008011605 */
[----:B------:R-:W-:Y:S01]  /*5fc0*/  UMOV UR5, UR11 ;  /* 0x0000000b00057c82 */ /* 0x000fe20008000000 */
[----:B------:R-:W-:Y:S02]  /*5fd0*/  UIMAD.WIDE.U32 UR10, UR7, UR40, URZ ;  /* 0x00000028070a72a5 */ /* 0x000fe4000f8e00ff */
[----:B------:R-:W-:Y:S02]  /*5fe0*/  USHF.R.U32.HI UR12, URZ, UR57, UR5 ;  /* 0x00000039ff0c7299 */ /* 0x000fe40008011605 */
[----:B------:R-:W-:Y:S01]  /*5ff0*/  USEL UR6, UR37, UR6, !UP0 ;  /* 0x0000000625067287 */ /* 0x000fe2000c000000 */
[----:B------:R-:W-:Y:S02]  /*6000*/  UMOV UR5, UR9 ;  /* 0x0000000900057c82 */ /* 0x000fe40008000000 */
[----:B------:R-:W-:Y:S01]  /*6010*/  UMOV UR10, UR11 ;  /* 0x0000000b000a7c82 */ /* 0x000fe20008000000 */
[----:B------:R-:W-:Y:S02]  /*6020*/  @UP2 USHF.R.U32.HI UR4, URZ, UR41, UR5 ;  /* 0x00000029ff042299 */ /* 0x000fe40008011605 */
[----:B------:R-:W-:Y:S02]  /*6030*/  @UP2 USHF.R.U32.HI UR7, URZ, UR41, UR10 ;  /* 0x00000029ff072299 */ /* 0x000fe4000801160a */
[----:B------:R-:W-:Y:S02]  /*6040*/  UIMAD UR4, UR45, UR4, URZ ;  /* 0x000000042d0472a4 */ /* 0x000fe4000f8e02ff */
        /* <DEDUP_REMOVED lines=8> */
[----:B------:R-:W-:Y:S02]  /*60d0*/  USEL UR11, UR6, UR4, !UP2 ;  /* 0x00000004060b7287 */ /* 0x000fe4000d000000 */
[----:B------:R-:W-:Y:S02]  /*60e0*/  UIADD3 UR8, UPT, UPT, -UR5, URZ, URZ ;  /* 0x000000ff05087290 */ /* 0x000fe4000fffe1ff */
[----:B------:R-:W-:Y:S01]  /*60f0*/  UIADD3 UR10, UPT, UPT, -UR11, URZ, URZ ;  /* 0x000000ff0b0a7290 */ /* 0x000fe2000fffe1ff */
[----:B------:R-:W-:Y:S01]  /*6100*/  @!UP0 UMOV UR4, UR9 ;  /* 0x0000000900048c82 */ /* 0x000fe20008000000 */
[----:B------:R-:W-:Y:S02]  /*6110*/  UIADD3 UR9, UPT, UPT, -UR6, URZ, URZ ;  /* 0x000000ff06097290 */ /* 0x000fe4000fffe1ff */
[----:B------:R-:W-:Y:S02]  /*6120*/  @!UP0 USHF.R.U32.HI UR4, URZ, UR41, UR4 ;  /* 0x00000029ff048299 */ /* 0x000fe40008011604 */
[----:B------:R-:W-:Y:S02]  /*6130*/  UIMAD UR10, UR45, UR10, UR6 ;  /* 0x0000000a2d0a72a4 */ /* 0x000fe4000f8e0206 */
[----:B------:R-:W-:Y:S04]  /*6140*/  @!UP0 USEL UR4, UR5, UR4, !UP2 ;  /* 0x0000000405048287 */ /* 0x000fe8000d000000 */
[----:B------:R-:W-:Y:S02]  /*6150*/  @!UP0 UIMAD UR10, UR7, UR10, UR4 ;  /* 0x0000000a070a82a4 */ /* 0x000fe4000f8e0204 */
[----:B------:R-:W-:Y:S02]  /*6160*/  @!UP0 UIADD3 UR11, UPT, UPT, UR11, -UR4, URZ ;  /* 0x800000040b0b8290 */ /* 0x000fe4000fffe0ff */
[----:B------:R-:W-:Y:S02]  /*6170*/  UIMAD UR7, UR42, UR8, UR38 ;  /* 0x000000082a0772a4 */ /* 0x000fe4000f8e0226 */
[----:B------:R-:W-:Y:S02]  /*6180*/  @!UP0 UIMAD UR6, UR11, UR45, UR5 ;  /* 0x0000002d0b0682a4 */ /* 0x000fe4000f8e0205 */
[----:B------:R-:W-:Y:S01]  /*6190*/  UIMAD UR4, UR58, UR9, UR37 ;  /* 0x000000093a0472a4 */ /* 0x000fe2000f8e0225 */
[----:B------:R-:W-:Y:S02]  /*61a0*/  @!UP0 UMOV UR5, UR10 ;  /* 0x0000000a00058c82 */ /* 0x000fe40008000000 */
[----:B------:R-:W-:Y:S02]  /*61b0*/  UIMAD UR38, UR5, UR42, UR7 ;  /* 0x0000002a052672a4 */ /* 0x000fe4000f8e0207 */
[----:B------:R-:W-:Y:S11]  /*61c0*/  UIMAD UR37, UR6, UR58, UR4 ;  /* 0x0000003a062572a4 */ /* 0x000ff6000f8e0204 */
[----:B------:R-:W-:Y:S01]  /*61d0*/  @!UPT UIADD3 URZ, UPT, UPT, URZ, URZ, URZ ;  /* 0x000000fffffff290 */ /* 0x000fe2000fffe0ff */
.L_x_104:
[----:B------:R-:W-:Y:S01]  /*61e0*/  UISETP.NE.AND UP0, UPT, UR39, 0x1, UPT ;  /* 0x000000012700788c */ /* 0x000fe2000bf05270 */
[----:B------:R-:W-:Y:S01]  /*61f0*/  LOP3.LUT P0, RZ, R53, 0x90, RZ, 0xc0, !PT ;  /* 0x0000009035ff7812 */ /* 0x000fe2000780c0ff */
[----:B------:R-:W-:Y:S01]  /*6200*/  USHF.L.U32 UR50, UR28, 0x6, URZ ;  /* 0x000000061c327899 */ /* 0x000fe200080006ff */
[----:B------:R-:W-:Y:S01]  /*6210*/  BSSY.RECONVERGENT B6, `(.L_x_105) ;  /* 0x0000034000067945 */ /* 0x000fe20003800200 */
[----:B------:R-:W-:Y:S01]  /*6220*/  USHF.L.U32 UR49, UR20, 0x7, URZ ;  /* 0x0000000714317899 */ /* 0x000fe200080006ff */
[----:B------:R-:W-:Y:S06]  /*6230*/  IADD3 R56, PT, PT, R56, 0x1, RZ ;  /* 0x0000000138387810 */ /* 0x000fec0007ffe0ff */
[----:B------:R-:W2:Y:S01]  /*6240*/  @!UP0 LDCU.128 UR12, c[0x0][0xb10] ;  /* 0x00016200ff0c87ac */ /* 0x000ea20008000c00 */
[----:B------:R-:W3:Y:S01]  /*6250*/  @!UP0 LDCU UR5, c[0x0][0xb0c] ;  /* 0x00016180ff0587ac */ /* 0x000ee20008000800 */
[----:B------:R-:W4:Y:S01]  /*6260*/  @!UP0 LDCU UR10, c[0x0][0xb20] ;  /* 0x00016400ff0a87ac */ /* 0x000f220008000800 */
[----:B--2---:R-:W-:Y:S02]  /*6270*/  UIMAD.WIDE.U32 UR8, UR38, UR12, URZ ;  /* 0x0000000c260872a5 */ /* 0x004fe4000f8e00ff */
[----:B------:R-:W-:Y:S02]  /*6280*/  UIMAD.WIDE.U32 UR6, UR37, UR15, URZ ;  /* 0x0000000f250672a5 */ /* 0x000fe4000f8e00ff */
[----:B------:R-:W-:Y:S03]  /*6290*/  @!UP0 UISETP.NE.AND UP1, UPT, UR14, 0x1, UPT ;  /* 0x000000010e00888c */ /* 0x000fe6000bf25270 */
[----:B------:R-:W-:Y:S01]  /*62a0*/  @!UP0 UMOV UR4, UR9 ;  /* 0x0000000900048c82 */ /* 0x000fe20008000000 */
[----:B---3--:R-:W-:Y:S02]  /*62b0*/  @!UP0 UISETP.NE.AND UP2, UPT, UR5, 0x1, UPT ;  /* 0x000000010500888c */ /* 0x008fe4000bf45270 */
[----:B------:R-:W-:Y:S01]  /*62c0*/  @!UP0 USHF.R.U32.HI UR4, URZ, UR13, UR4 ;  /* 0x0000000dff048299 */ /* 0x000fe20008011604 */
[----:B------:R-:W-:Y:S02]  /*62d0*/  @!UP0 UMOV UR6, UR7 ;  /* 0x0000000700068c82 */ /* 0x000fe40008000000 */
[----:B----4-:R-:W-:Y:S02]  /*62e0*/  @!UP0 USHF.R.U32.HI UR6, URZ, UR10, UR6 ;  /* 0x0000000aff068299 */ /* 0x010fe40008011606 */
[----:B------:R-:W-:Y:S02]  /*62f0*/  @!UP0 USEL UR7, UR38, UR4, !UP2 ;  /* 0x0000000426078287 */ /* 0x000fe4000d000000 */
[----:B------:R-:W-:Y:S04]  /*6300*/  @!UP0 USEL UR6, UR37, UR6, !UP1 ;  /* 0x0000000625068287 */ /* 0x000fe8000c800000 */
[----:B------:R-:W-:Y:S02]  /*6310*/  @!UP0 UIADD3 UR4, UPT, UPT, -UR7, UR6, URZ ;  /* 0x0000000607048290 */ /* 0x000fe4000fffe1ff */
[----:B------:R-:W-:Y:S02]  /*6320*/  @!UP0 UIADD3 UR6, UPT, UPT, UR7, -UR6, URZ ;  /* 0x8000000607068290 */ /* 0x000fe4000fffe0ff */
[----:B------:R-:W-:Y:S02]  /*6330*/  @!UP0 UIMAD UR38, UR4, UR5, UR38 ;  /* 0x00000005042682a4 */ /* 0x000fe4000f8e0226 */
[----:B------:R-:W-:Y:S01]  /*6340*/  @!UP0 UIMAD UR37, UR6, UR14, UR37 ;  /* 0x0000000e062582a4 */ /* 0x000fe2000f8e0225 */
[----:B------:R-:W-:Y:S11]  /*6350*/  @!P0 BRA `(.L_x_106) ;  /* 0x00000000007c8947 */ /* 0x000ff60003800000 */
[----:B------:R-:W2:Y:S01]  /*6360*/  LDCU.64 UR8, c[0x4][0x80] ;  /* 0x01001000ff0877ac */ /* 0x000ea20008000a00 */
[----:B------:R-:W-:Y:S01]  /*6370*/  MOV R2, 0x0 ;  /* 0x0000000000027802 */ /* 0x000fe20000000f00 */
[----:B------:R-:W-:Y:S02]  /*6380*/  HFMA2 R12, -RZ, RZ, 0, 5.9604644775390625e-08 ;  /* 0x00000001ff0c7431 */ /* 0x000fe400000001ff */
[----:B------:R-:W-:Y:S01]  /*6390*/  IMAD.MOV.U32 R8, RZ, RZ, 0x70 ;  /* 0x00000070ff087424 */ /* 0x000fe200078e00ff */
[----:B------:R3:W4:Y:S01]  /*63a0*/  LDC.64 R14, c[0x4][R2] ;  /* 0x01000000020e7b82 */ /* 0x0007220000000a00 */
[----:B------:R-:W1:Y:S01]  /*63b0*/  LDCU.64 UR6, c[0x4][0x88] ;  /* 0x01001100ff0677ac */ /* 0x000e620008000a00 */
[----:B------:R-:W-:Y:S01]  /*63c0*/  IMAD.MOV.U32 R13, RZ, RZ, RZ ;  /* 0x000000ffff0d7224 */ /* 0x000fe200078e00ff */
[----:B------:R-:W1:Y:S01]  /*63d0*/  LDCU.64 UR4, c[0x4][0x8] ;  /* 0x01000100ff0477ac */ /* 0x000e620008000a00 */
[----:B--2---:R-:W-:Y:S01]  /*63e0*/  MOV R5, UR9 ;  /* 0x0000000900057c02 */ /* 0x004fe20008000f00 */
[----:B------:R-:W-:Y:S01]  /*63f0*/  IMAD.U32 R4, RZ, RZ, UR8 ;  /* 0x00000008ff047e24 */ /* 0x000fe2000f8e00ff */
[----:B-1----:R-:W-:Y:S01]  /*6400*/  MOV R7, UR7 ;  /* 0x0000000700077c02 */ /* 0x002fe20008000f00 */
[----:B------:R-:W-:Y:S01]  /*6410*/  IMAD.U32 R6, RZ, RZ, UR6 ;  /* 0x00000006ff067e24 */ /* 0x000fe2000f8e00ff */
[----:B------:R-:W-:Y:S01]  /*6420*/  MOV R11, UR5 ;  /* 0x00000005000b7c02 */ /* 0x000fe20008000f00 */
[----:B------:R-:W-:Y:S02]  /*6430*/  IMAD.U32 R10, RZ, RZ, UR4 ;  /* 0x00000004ff0a7e24 */ /* 0x000fe4000f8e00ff */
[----:B------:R-:W-:Y:S07]  /*6440*/  LEPC R20, `(.L_x_107) ;  /* 0x000000001014794e */ /* 0x000fee0000000000 */
[----:B---345:R-:W-:Y:S05]  /*6450*/  CALL.ABS.NOINC R14 ;  /* 0x000000000e007343 */ /* 0x038fea0003c00000 */
.L_x_107:
[----:B------:R-:W1:Y:S01]  /*6460*/  LDCU.64 UR8, c[0x4][0x80] ;  /* 0x01001000ff0877ac */ /* 0x000e620008000a00 */
[----:B------:R-:W2:Y:S01]  /*6470*/  LDC.64 R2, c[0x4][R2] ;  /* 0x0100000002027b82 */ /* 0x000ea20000000a00 */
[----:B------:R-:W-:Y:S02]  /*6480*/  HFMA2 R12, -RZ, RZ, 0, 5.9604644775390625e-08 ;  /* 0x00000001ff0c7431 */ /* 0x000fe400000001ff */
[----:B------:R-:W-:Y:S02]  /*6490*/  IMAD.MOV.U32 R8, RZ, RZ, 0x70 ;  /* 0x00000070ff087424 */ /* 0x000fe400078e00ff */
[----:B------:R-:W-:Y:S01]  /*64a0*/  IMAD.MOV.U32 R13, RZ, RZ, RZ ;  /* 0x000000ffff0d7224 */ /* 0x000fe200078e00ff */
[----:B------:R-:W3:Y:S01]  /*64b0*/  LDCU.64 UR6, c[0x4][0x88] ;  /* 0x01001100ff0677ac */ /* 0x000ee20008000a00 */
[----:B------:R-:W4:Y:S01]  /*64c0*/  LDCU.64 UR4, c[0x4][0x8] ;  /* 0x01000100ff0477ac */ /* 0x000f220008000a00 */
[----:B-1----:R-:W-:Y:S02]  /*64d0*/  MOV R4, UR8 ;  /* 0x0000000800047c02 */ /* 0x002fe40008000f00 */
[----:B------:R-:W-:Y:S02]  /*64e0*/  MOV R5, UR9 ;  /* 0x0000000900057c02 */ /* 0x000fe40008000f00 */
[----:B---3--:R-:W-:Y:S01]  /*64f0*/  MOV R7, UR7 ;  /* 0x0000000700077c02 */ /* 0x008fe20008000f00 */
[----:B------:R-:W-:Y:S01]  /*6500*/  IMAD.U32 R6, RZ, RZ, UR6 ;  /* 0x00000006ff067e24 */ /* 0x000fe2000f8e00ff */
[----:B----4-:R-:W-:Y:S01]  /*6510*/  MOV R11, UR5 ;  /* 0x00000005000b7c02 */ /* 0x010fe20008000f00 */
[----:B------:R-:W-:Y:S02]  /*6520*/  IMAD.U32 R10, RZ, RZ, UR4 ;  /* 0x00000004ff0a7e24 */ /* 0x000fe4000f8e00ff */
[----:B------:R-:W-:Y:S07]  /*6530*/  LEPC R20, `(.L_x_106) ;  /* 0x000000001014794e */ /* 0x000fee0000000000 */
[----:B--2---:R-:W-:Y:S05]  /*6540*/  CALL.ABS.NOINC R2 ;  /* 0x0000000002007343 */ /* 0x004fea0003c00000 */
.L_x_106:
[----:B------:R-:W-:Y:S05]  /*6550*/  BSYNC.RECONVERGENT B6 ;  /* 0x0000000000067941 */ /* 0x000fea0003800200 */
.L_x_105:
[----:B------:R-:W-:Y:S02]  /*6560*/  ISETP.NE.U32.AND P0, PT, RZ, UR54, PT ;  /* 0x00000036ff007c0c */ /* 0x000fe4000bf05070 */
[C---:B------:R-:W-:Y:S02]  /*6570*/  ISETP.NE.U32.AND P1, PT, R46.reuse, RZ, PT ;  /* 0x000000ff2e00720c */ /* 0x040fe40003f25070 */
[----:B------:R-:W-:Y:S02]  /*6580*/  ISETP.NE.U32.AND P4, PT, R46, RZ, PT ;  /* 0x000000ff2e00720c */ /* 0x000fe40003f85070 */
[----:B------:R-:W-:Y:S02]  /*6590*/  ISETP.NE.AND.EX P0, PT, RZ, UR55, PT, P0 ;  /* 0x00000037ff007c0c */ /* 0x000fe4000bf05300 */
[C---:B------:R-:W-:Y:S02]  /*65a0*/  ISETP.NE.AND.EX P1, PT, R47.reuse, RZ, PT, P1 ;  /* 0x000000ff2f00720c */ /* 0x040fe40003f25310 */
[----:B------:R-:W-:Y:S02]  /*65b0*/  ISETP.NE.AND.EX P4, PT, R47, RZ, P0, P4 ;  /* 0x000000ff2f00720c */ /* 0x000fe40000785340 */
[----:B------:R-:W-:Y:S02]  /*65c0*/  ISETP.NE.U32.AND P5, PT, R42, RZ, PT ;  /* 0x000000ff2a00720c */ /* 0x000fe40003fa5070 */
[----:B------:R-:W-:Y:S02]  /*65d0*/  ISETP.NE.U32.AND P3, PT, RZ, UR54, PT ;  /* 0x00000036ff007c0c */ /* 0x000fe4000bf65070 */
[----:B------:R-:W-:Y:S02]  /*65e0*/  PLOP3.LUT P2, PT, PT, PT, PT, 0x8, 0x80 ;  /* 0x000000000080781c */ /* 0x000fe40003f4e170 */
[----:B------:R-:W-:Y:S02]  /*65f0*/  ISETP.NE.AND.EX P5, PT, R43, RZ, PT, P5 ;  /* 0x000000ff2b00720c */ /* 0x000fe40003fa5350 */
[----:B------:R-:W-:Y:S03]  /*6600*/  ISETP.NE.AND.EX P3, PT, RZ, UR55, PT, P3 ;  /* 0x00000037ff007c0c */ /* 0x000fe6000bf65330 */
[----:B------:R-:W-:Y:S01]  /*6610*/  @!P4 PLOP3.LUT P2, PT, P1, PT, PT, 0x80, 0x8 ;  /* 0x000000000008c81c */ /* 0x000fe20000f4f070 */
[----:B------:R-:W-:Y:S01]  /*6620*/  @!UPT UIADD3 URZ, UPT, UPT, URZ, URZ, URZ ;  /* 0x000000fffffff290 */ /* 0x000fe2000fffe0ff */
[----:B------:R-:W-:Y:S11]  /*6630*/  @!P1 BRA `(.L_x_108) ;  /* 0x0000000000309947 */ /* 0x000ff60003800000 */
[----:B------:R-:W-:Y:S01]  /*6640*/  ISETP.NE.U32.AND P0, PT, R44, RZ, PT ;  /* 0x000000ff2c00720c */ /* 0x000fe20003f05070 */
[----:B------:R-:W2:Y:S01]  /*6650*/  LDCU.64 UR4, c[0x0][0x358] ;  /* 0x00006b00ff0477ac */ /* 0x000ea20008000a00 */
[----:B------:R-:W-:Y:S02]  /*6660*/  IMAD.MOV.U32 R50, RZ, RZ, 0x1 ;  /* 0x00000001ff327424 */ /* 0x000fe400078e00ff */
[----:B------:R-:W-:Y:S11]  /*6670*/  ISETP.NE.AND.EX P0, PT, R45, RZ, PT, P0 ;  /* 0x000000ff2d00720c */ /* 0x000ff60003f05300 */
[----:B------:R-:W-:Y:S02]  /*6680*/  @!UPT UIADD3 URZ, UPT, UPT, URZ, URZ, URZ ;  /* 0x000000fffffff290 */ /* 0x000fe4000fffe0ff */
[----:B------:R-:W3:Y:S01]  /*6690*/  @P0 LDC.64 R2, c[0x0][0x888] ;  /* 0x00022200ff020b82 */ /* 0x000ee20000000a00 */
[----:B-1----:R-:W-:Y:S04]  /*66a0*/  @P0 IMAD R0, R46, UR36, RZ ;  /* 0x000000242e000c24 */ /* 0x002fe8000f8e02ff */
[----:B---3--:R-:W-:Y:S04]  /*66b0*/  @P0 IMAD.WIDE R2, R0, 0x4, R2 ;  /* 0x0000000400020825 */ /* 0x008fe800078e0202 */
[----:B------:R-:W-:Y:S01]  /*66c0*/  HFMA2 R0, -RZ, RZ, 0, 5.9604644775390625e-08 ;  /* 0x00000001ff007431 */ /* 0x000fe200000001ff */
[----:B--2--5:R2:W5:Y:S04]  /*66d0*/  @P0 LDG.E R27, desc[UR4][R2.64] ;  /* 0x00000004021b0981 */ /* 0x024568000c1e1900 */
[----:B------:R-:W-:Y:S01]  /*66e0*/  @!P0 PRMT R50, R0, 0x7610, R50 ;  /* 0x0000761000328816 */ /* 0x000fe20000000032 */
[----:B--2---:R-:W3:Y:S06]  /*66f0*/  @!P0 LDC R27, c[0x0][0x880] ;  /* 0x00022000ff1b8b82 */ /* 0x004eec0000000800 */
.L_x_108:
[----:B------:R-:W-:Y:S05]  /*6700*/  @!P5 BRA `(.L_x_109) ;  /* 0x000000000024d947 */ /* 0x000fea0003800000 */
[----:B------:R-:W-:Y:S01]  /*6710*/  ISETP.NE.U32.AND P0, PT, R40, RZ, PT ;  /* 0x000000ff2800720c */ /* 0x000fe20003f05070 */
[----:B------:R-:W2:Y:S03]  /*6720*/  LDCU.64 UR4, c[0x0][0x358] ;  /* 0x00006b00ff0477ac */ /* 0x000ea60008000a00 */
[----:B------:R-:W-:Y:S11]  /*6730*/  ISETP.NE.AND.EX P0, PT, R41, RZ, PT, P0 ;  /* 0x000000ff2900720c */ /* 0x000ff60003f05300 */
[----:B------:R-:W-:Y:S02]  /*6740*/  @!UPT UIADD3 URZ, UPT, UPT, URZ, URZ, URZ ;  /* 0x000000fffffff290 */ /* 0x000fe4000fffe0ff */
[----:B------:R-:W4:Y:S01]  /*6750*/  @P0 LDC.64 R2, c[0x0][0x8a8] ;  /* 0x00022a00ff020b82 */ /* 0x000f220000000a00 */
[----:B-1----:R-:W-:Y:S04]  /*6760*/  @P0 IMAD R0, R42, UR36, RZ ;  /* 0x000000242a000c24 */ /* 0x002fe8000f8e02ff */
[----:B----4-:R-:W-:Y:S05]  /*6770*/  @P0 IMAD.WIDE R2, R0, 0x4, R2 ;  /* 0x0000000400020825 */ /* 0x010fea00078e0202 */
[----:B--2--5:R2:W5:Y:S02]  /*6780*/  @P0 LDG.E R24, desc[UR4][R2.64] ;  /* 0x0000000402180981 */ /* 0x024564000c1e1900 */
[----:B--2---:R-:W4:Y:S02]  /*6790*/  @!P0 LDC R24, c[0x0][0x8a0] ;  /* 0x00022800ff188b82 */ /* 0x004f240000000800 */
.L_x_109:
[----:B---3-5:R-:W-:Y:S01]  /*67a0*/  FSETP.NEU.AND P0, PT, R27, RZ, PT ;  /* 0x000000ff1b00720b */ /* 0x028fe20003f0d000 */
[----:B------:R-:W-:Y:S01]  /*67b0*/  IMAD.SHL.U32 R57, R48, 0x2, RZ ;  /* 0x0000000230397824 */ /* 0x000fe200078e00ff */
[----:B------:R-:W-:Y:S01]  /*67c0*/  SEL R3, RZ, 0xffffffff, P3 ;  /* 0xffffffffff037807 */ /* 0x000fe20001800000 */
[----:B------:R-:W-:Y:S01]  /*67d0*/  BSSY B1, `(.L_x_110) ;  /* 0x0000033000017945 */ /* 0x000fe20003800000 */
[----:B------:R-:W-:Y:S01]  /*67e0*/  @!P4 LOP3.LUT P3, RZ, R50, 0xff, RZ, 0xc0, !PT ;  /* 0x000000ff32ffc812 */ /* 0x000fe2000786c0ff */
[----:B------:R-:W-:Y:S01]  /*67f0*/  IMAD.MOV.U32 R64, RZ, RZ, 0x1 ;  /* 0x00000001ff407424 */ /* 0x000fe200078e00ff */
[----:B-1----:R-:W-:Y:S01]  /*6800*/  @!P4 SEL R0, RZ, 0xffffffff, P0 ;  /* 0xffffffffff00c807 */ /* 0x002fe20000000000 */
[----:B------:R-:W-:Y:S01]  /*6810*/  IMAD R25, R22, 0x40, R23 ;  /* 0x0000004016197824 */ /* 0x000fe200078e0217 */
[----:B------:R-:W-:Y:S01]  /*6820*/  LOP3.LUT R60, R60, 0x1, RZ, 0x3c, !PT ;  /* 0x000000013c3c7812 */ /* 0x000fe200078e3cff */
[----:B------:R-:W-:Y:S01]  /*6830*/  IMAD.MOV.U32 R26, RZ, RZ, RZ ;  /* 0x000000ffff1a7224 */ /* 0x000fe200078e00ff */
[----:B------:R-:W-:Y:S02]  /*6840*/  @P2 SEL R0, R3, R0, !P3 ;  /* 0x0000000003002207 */ /* 0x000fe40005800000 */
[----:B------:R-:W-:Y:S02]  /*6850*/  CS2R R38, SRZ ;  /* 0x0000000000267805 */ /* 0x000fe4000001ff00 */
[----:B------:R-:W-:Y:S02]  /*6860*/  LEA R54, R22, UR43, 0x3 ;  /* 0x0000002b16367c11 */ /* 0x000fe4000f8e18ff */
[----:B------:R-:W-:Y:S02]  /*6870*/  CS2R R36, SRZ ;  /* 0x0000000000247805 */ /* 0x000fe4000001ff00 */
[----:B------:R-:W-:Y:S02]  /*6880*/  @!P4 LOP3.LUT R0, R0, 0x1, RZ, 0xc0, !PT ;  /* 0x000000010000c812 */ /* 0x000fe400078ec0ff */
[----:B------:R-:W-:Y:S02]  /*6890*/  CS2R R30, SRZ ;  /* 0x00000000001e7805 */ /* 0x000fe4000001ff00 */
[----:B------:R-:W-:Y:S02]  /*68a0*/  SEL R2, RZ, 0xffffffff, P0 ;  /* 0xffffffffff027807 */ /* 0x000fe40000000000 */
[----:B------:R-:W-:Y:S02]  /*68b0*/  CS2R R28, SRZ ;  /* 0x00000000001c7805 */ /* 0x000fe4000001ff00 */
[----:B------:R-:W-:Y:S01]  /*68c0*/  ISETP.NE.U32.OR P6, PT, R0, 0x1, P4 ;  /* 0x000000010000780c */ /* 0x000fe200027c5470 */
[----:B------:R-:W-:Y:S01]  /*68d0*/  VIADD R63, R57, UR43 ;  /* 0x0000002b393f7c36 */ /* 0x000fe20008000000 */
[----:B------:R-:W-:Y:S02]  /*68e0*/  LOP3.LUT P4, R55, R50, 0xff, RZ, 0xc0, !PT ;  /* 0x000000ff32377812 */ /* 0x000fe4000788c0ff */
[----:B------:R-:W-:Y:S02]  /*68f0*/  P2R R62, PR, RZ, 0x40 ;  /* 0x00000040ff3e7803 */ /* 0x000fe40000000000 */
[----:B------:R-:W-:Y:S04]  /*6900*/  @P1 SEL R2, R3, R2, !P4 ;  /* 0x0000000203021207 */ /* 0x000fe80006000000 */
[----:B------:R-:W-:Y:S03]  /*6910*/  LOP3.LUT R2, R2, 0x1, RZ, 0xc0, !PT ;  /* 0x0000000102027812 */ /* 0x000fe600078ec0ff */
[----:B------:R-:W-:Y:S02]  /*6920*/  @P6 SHF.L.U32 R0, R60, 0x1f, RZ ;  /* 0x0000001f3c006819 */ /* 0x000fe400000006ff */
[----:B------:R-:W-:Y:S02]  /*6930*/  ISETP.NE.U32.AND P5, PT, R2, 0x1, PT ;  /* 0x000000010200780c */ /* 0x000fe40003fa5070 */
[----:B------:R1:W2:Y:S02]  /*6940*/  @P6 SYNCS.PHASECHK.TRANS64.TRYWAIT P3, [UR43+0x60], R0 ;  /* 0x00006000ff0065a7 */ /* 0x0002a4000806112b */
[----:B------:R-:W-:Y:S02]  /*6950*/  P2R R65, PR, RZ, 0x20 ;  /* 0x00000020ff417803 */ /* 0x000fe40000000000 */
[----:B-1----:R-:W-:Y:S04]  /*6960*/  SHF.L.U32 R0, R59, 0x1f, RZ ;  /* 0x0000001f3b007819 */ /* 0x002fe800000006ff */
[----:B------:R1:W3:Y:S01]  /*6970*/  SYNCS.PHASECHK.TRANS64.TRYWAIT P2, [R54+URZ+0xd0], R0 ;  /* 0x0000d000360075a7 */ /* 0x0002e200080411ff */
[----:B--2---:R-:W-:Y:S01]  /*6980*/  @P6 SEL R64, RZ, 0x1, !P3 ;  /* 0x00000001ff406807 */ /* 0x004fe20005800000 */
[----:B-1----:R-:W-:Y:S06]  /*6990*/  @!P6 BRA `(.L_x_111) ;  /* 0x000000000058e947 */ /* 0x002fec0003800000 */
[----:B------:R-:W-:Y:S01]  /*69a0*/  VIADD R2, R63, 0x200 ;  /* 0x000002003f027836 */ /* 0x000fe20000000000 */
[----:B------:R-:W-:Y:S01]  /*69b0*/  LOP3.LUT P6, RZ, R49, 0x40, RZ, 0xc0, !PT ;  /* 0x0000004031ff7812 */ /* 0x000fe200078cc0ff */
[----:B------:R-:W-:Y:S01]  /*69c0*/  BSSY B0, `(.L_x_112) ;  /* 0x000000e000007945 */ /* 0x000fe20003800000 */
[----:B------:R-:W-:Y:S01]  /*69d0*/  ISETP.NE.AND P1, PT, R64, RZ, PT ;  /* 0x000000ff4000720c */ /* 0x000fe20003f25270 */
[----:B------:R-:W-:Y:S01]  /*69e0*/  @P5 VIADD R4, R63, 0x210 ;  /* 0x000002103f045836 */ /* 0x000fe20000000000 */
[----:B------:R-:W-:Y:S01]  /*69f0*/  PLOP3.LUT P0, PT, PT, PT, PT, 0x8, 0x80 ;  /* 0x000000000080781c */ /* 0x000fe20003f0e170 */
[----:B------:R-:W-:Y:S01]  /*6a00*/  IMAD.MOV.U32 R39, RZ, RZ, RZ ;  /* 0x000000ffff277224 */ /* 0x000fe200078e00ff */
[----:B------:R-:W-:Y:S02]  /*6a10*/  @P5 PLOP3.LUT P0, PT, P6, PT, PT, 0x80, 0x8 ;  /* 0x000000000008581c */ /* 0x000fe4000370f070 */
[----:B------:R-:W-:Y:S02]  /*6a20*/  CS2R R36, SRZ ;  /* 0x0000000000247805 */ /* 0x000fe4000001ff00 */
[----:B------:R-:W-:Y:S02]  /*6a30*/  CS2R R30, SRZ ;  /* 0x00000000001e7805 */ /* 0x000fe4000001ff00 */
[----:B------:R-:W-:Y:S07]  /*6a40*/  CS2R R28, SRZ ;  /* 0x00000000001c7805 */ /* 0x000fee000001ff00 */
[----:B------:R-:W-:Y:S01]  /*6a50*/  @P0 VIADD R4, R2, 0xfffffff0 ;  /* 0xfffffff002040836 */ /* 0x000fe20000000000 */
[----:B------:R-:W-:Y:S06]  /*6a60*/  @P1 BRA `(.L_x_113) ;  /* 0x00000000000c1947 */ /* 0x000fec0003800000 */
[----:B------:R-:W-:Y:S04]  /*6a70*/  SHF.L.U32 R3, R60, 0x1f, RZ ;  /* 0x0000001f3c037819 */ /* 0x000fe800000006ff */
[----:B------:R-:W1:Y:S02]  /*6a80*/  SYNCS.PHASECHK.TRANS64.TRYWAIT P0, [UR43+0x60], R3 ;  /* 0x00006003ff0075a7 */ /* 0x000e64000800112b */
[----:B-1----:R-:W-:Y:S05]  /*6a90*/  @!P0 BRA `(.L_x_114) ;  /* 0x0000003000808947 */ /* 0x002fea0003800000 */
.L_x_113:
[----:B------:R-:W-:Y:S05]  /*6aa0*/  BSYNC B0 ;  /* 0x0000000000007941 */ /* 0x000fea0003800000 */
.L_x_112:
[----:B------:R-:W-:Y:S01]  /*6ab0*/  ISETP.NE.AND P0, PT, R65, RZ, PT ;  /* 0x000000ff4100720c */ /* 0x000fe20003f05270 */
[----:B------:R-:W-:Y:S11]  /*6ac0*/  HFMA2 R26, -RZ, RZ, 0, 5.9604644775390625e-08 ;  /* 0x00000001ff1a7431 */ /* 0x000ff600000001ff */
[----:B------:R-:W-:Y:S01]  /*6ad0*/  @!UPT UIADD3 URZ, UPT, UPT, URZ, URZ, URZ ;  /* 0x000000fffffff290 */ /* 0x000fe2000fffe0ff */
[----:B------:R2:W1:Y:S04]  /*6ae0*/  @P0 LDS.128 R36, [R4] ;  /* 0x0000000004240984 */ /* 0x0004680000000c00 */
[----:B------:R2:W1:Y:S02]  /*6af0*/  @P0 LDS.128 R28, [R57+UR43+0x200] ;  /* 0x0002002b391c0984 */ /* 0x0004640008000c00 */
.L_x_111:
[----:B------:R-:W-:Y:S05]  /*6b00*/  BSYNC B1 ;  /* 0x0000000000017941 */ /* 0x000fea0003800000 */
.L_x_110:
[----:B-1----:R-:W-:Y:S04]  /*6b10*/  SHF.R.U32.HI R2, RZ, 0x15, R25 ;  /* 0x00000015ff027819 */ /* 0x002fe80000011619 */
[----:B------:R-:W-:Y:S01]  /*6b20*/  LOP3.LUT P0, RZ, R2, 0x3, R51, 0x48, !PT ;  /* 0x0000000302ff7812 */ /* 0x000fe20007804833 */
[----:B------:R-:W-:Y:S01]  /*6b30*/  @!UPT UIADD3 URZ, UPT, UPT, URZ, URZ, URZ ;  /* 0x000000fffffff290 */ /* 0x000fe2000fffe0ff */
[----:B---3--:R-:W-:Y:S11]  /*6b40*/  @P2 BRA `(.L_x_115) ;  /* 0x0000000000082947 */ /* 0x008ff60003800000 */
[----:B------:R-:W1:Y:S02]  /*6b50*/  SYNCS.PHASECHK.TRANS64.TRYWAIT P1, [R54+URZ+0xd0], R0 ;  /* 0x0000d000360075a7 */ /* 0x000e6400080211ff */
[----:B-1----:R-:W-:Y:S05]  /*6b60*/  @!P1 BRA `(.L_x_116) ;  /* 0x0000003000649947 */ /* 0x002fea0003800000 */
.L_x_115:
[----:B------:R-:W-:Y:S05]  /*6b70*/  @!P0 BRA `(.L_x_117) ;  /* 0x0000000000408947 */ /* 0x000fea0003800000 */
[----:B------:R-:W3:Y:S01]  /*6b80*/  LDCU.64 UR8, c[0x4][0x70] ;  /* 0x01000e00ff0877ac */ /* 0x000ee20008000a00 */
[----:B------:R-:W-:Y:S01]  /*6b90*/  MOV R3, 0x0 ;  /* 0x0000000000037802 */ /* 0x000fe20000000f00 */
[----:B------:R-:W-:Y:S02]  /*6ba0*/  HFMA2 R12, -RZ, RZ, 0, 5.9604644775390625e-08 ;  /* 0x00000001ff0c7431 */ /* 0x000fe400000001ff */
[----:B------:R-:W-:Y:S02]  /*6bb0*/  IMAD.MOV.U32 R8, RZ, RZ, 0x192 ;  /* 0x00000192ff087424 */ /* 0x000fe400078e00ff */
[----:B------:R-:W-:Y:S01]  /*6bc0*/  IMAD.MOV.U32 R13, RZ, RZ, RZ ;  /* 0x000000ffff0d7224 */ /* 0x000fe200078e00ff */
[----:B------:R-:W5:Y:S01]  /*6bd0*/  LDCU.64 UR6, c[0x4][0x78] ;  /* 0x01000f00ff0677ac */ /* 0x000f620008000a00 */
[----:B------:R-:W1:Y:S01]  /*6be0*/  LDC.64 R2, c[0x4][R3] ;  /* 0x0100000003027b82 */ /* 0x000e620000000a00 */
[----:B------:R-:W4:Y:S01]  /*6bf0*/  LDCU.64 UR4, c[0x4][0x10] ;  /* 0x01000200ff0477ac */ /* 0x000f220008000a00 */
[----:B---3--:R-:W-:Y:S01]  /*6c00*/  MOV R5, UR9 ;  /* 0x0000000900057c02 */ /* 0x008fe20008000f00 */
[----:B--2---:R-:W-:Y:S01]  /*6c10*/  IMAD.U32 R4, RZ, RZ, UR8 ;  /* 0x00000008ff047e24 */ /* 0x004fe2000f8e00ff */
[----:B-----5:R-:W-:Y:S01]  /*6c20*/  MOV R7, UR7 ;  /* 0x0000000700077c02 */ /* 0x020fe20008000f00 */
[----:B------:R-:W-:Y:S01]  /*6c30*/  IMAD.U32 R6, RZ, RZ, UR6 ;  /* 0x00000006ff067e24 */ /* 0x000fe2000f8e00ff */
[----:B----4-:R-:W-:Y:S01]  /*6c40*/  MOV R11, UR5 ;  /* 0x00000005000b7c02 */ /* 0x010fe20008000f00 */
[----:B------:R-:W-:Y:S02]  /*6c50*/  IMAD.U32 R10, RZ, RZ, UR4 ;  /* 0x00000004ff0a7e24 */ /* 0x000fe4000f8e00ff */
[----:B------:R-:W-:Y:S07]  /*6c60*/  LEPC R20, `(.L_x_117) ;  /* 0x000000001014794e */ /* 0x000fee0000000000 */
[----:B-1----:R-:W-:Y:S05]  /*6c70*/  CALL.ABS.NOINC R2 ;  /* 0x0000000002007343 */ /* 0x002fea0003c00000 */
.L_x_117:
[----:B------:R-:W-:Y:S05]  /*6c80*/  WARPSYNC.ALL ;  /* 0x0000000000007948 */ /* 0x000fea0003800000 */
[----:B------:R-:W-:Y:S01]  /*6c90*/  R2UR UR4, R25 ;  /* 0x00000000190472ca */ /* 0x000fe200000e0000 */
[--C-:B------:R-:W-:Y:S01]  /*6ca0*/  HADD2.F32 R3, -RZ, R28.reuse.H0_H0 ;  /* 0x2000001cff037230 */ /* 0x100fe20000004100 */
[----:B------:R-:W-:Y:S01]  /*6cb0*/  MOV R66, 0x10 ;  /* 0x0000001000427802 */ /* 0x000fe20000000f00 */
[--C-:B------:R-:W-:Y:S01]  /*6cc0*/  HADD2.F32 R20, -RZ, R29.reuse.H0_H0 ;  /* 0x2000001dff147230 */ /* 0x100fe20000004100 */
[----:B------:R-:W-:Y:S01]  /*6cd0*/  LOP3.LUT P6, RZ, R49, 0x40, RZ, 0xc0, !PT ;  /* 0x0000004031ff7812 */ /* 0x000fe200078cc0ff */
[----:B------:R-:W-:Y:S01]  /*6ce0*/  HADD2.F32 R21, -RZ, R29.H1_H1 ;  /* 0x3000001dff157230 */ /* 0x000fe20000004100 */
[----:B------:R-:W-:Y:S01]  /*6cf0*/  ISETP.NE.AND P0, PT, R61, RZ, PT ;  /* 0x000000ff3d00720c */ /* 0x000fe20003f05270 */
[----:B------:R-:W-:Y:S01]  /*6d00*/  BSSY.RECONVERGENT B0, `(.L_x_118) ;  /* 0x0000052000007945 */ /* 0x000fe20003800200 */
[----:B------:R-:W-:Y:S04]  /*6d10*/  SEL R66, R66, 0xfffffff0, !P6 ;  /* 0xfffffff042427807 */ /* 0x000fe80007000000 */
[----:B------:R-:W-:Y:S01]  /*6d20*/  IADD3 R63, PT, PT, R63, R66, RZ ;  /* 0x000000423f3f7210 */ /* 0x000fe20007ffe0ff */
[----:B--2---:R-:W1:Y:S02]  /*6d30*/  LDTM.x16 R4, tmem[UR4] ;  /* 0x00000004000479ee */ /* 0x004e640008240000 */
[C---:B-1--4-:R-:W-:Y:S01]  /*6d40*/  FMUL R0, R24.reuse, R4 ;  /* 0x0000000418007220 */ /* 0x052fe20000400000 */
[----:B------:R-:W-:Y:S02]  /*6d50*/  HADD2.F32 R4, -RZ, R28.H1_H1 ;  /* 0x3000001cff047230 */ /* 0x000fe40000004100 */
[C---:B------:R-:W-:Y:S01]  /*6d60*/  FMUL R2, R24.reuse, R5 ;  /* 0x0000000518027220 */ /* 0x040fe20000400000 */
[C---:B------:R-:W-:Y:S01]  /*6d70*/  FMUL R7, R24.reuse, R7 ;  /* 0x0000000718077220 */ /* 0x040fe20000400000 */
[C---:B------:R-:W-:Y:S01]  /*6d80*/  FFMA R0, R27.reuse, R3, R0 ;  /* 0x000000031b007223 */ /* 0x040fe20000000000 */
[C---:B------:R-:W-:Y:S01]  /*6d90*/  FMUL R3, R24.reuse, R6 ;  /* 0x0000000618037220 */ /* 0x040fe20000400000 */
[C---:B------:R-:W-:Y:S01]  /*6da0*/  FFMA R2, R27.reuse, R4, R2 ;  /* 0x000000041b027223 */ /* 0x040fe20000000002 */
[C---:B------:R-:W-:Y:S01]  /*6db0*/  FMUL R4, R24.reuse, R8 ;  /* 0x0000000818047220 */ /* 0x040fe20000400000 */
[C---:B------:R-:W-:Y:S01]  /*6dc0*/  FMUL R8, R24.reuse, R12 ;  /* 0x0000000c18087220 */ /* 0x040fe20000400000 */
[----:B------:R-:W-:Y:S01]  /*6dd0*/  FMUL R12, R24, R16 ;  /* 0x00000010180c7220 */ /* 0x000fe20000400000 */
[--C-:B------:R-:W-:Y:S01]  /*6de0*/  HADD2.F32 R16, -RZ, R30.reuse.H0_H0 ;  /* 0x2000001eff107230 */ /* 0x100fe20000004100 */
[----:B------:R-:W-:Y:S01]  /*6df0*/  F2FP.F16.F32.PACK_AB R32, R2, R0 ;  /* 0x000000000220723e */ /* 0x000fe200000000ff */
[----:B------:R-:W-:Y:S02]  /*6e00*/  HADD2.F32 R0, -RZ, R30.H1_H1 ;  /* 0x3000001eff007230 */ /* 0x000fe40000004100 */
[C---:B------:R-:W-:Y:S01]  /*6e10*/  FMUL R5, R24.reuse, R9 ;  /* 0x0000000918057220 */ /* 0x040fe20000400000 */
[C---:B------:R-:W-:Y:S01]  /*6e20*/  FFMA R3, R27.reuse, R20, R3 ;  /* 0x000000141b037223 */ /* 0x040fe20000000003 */
[C---:B------:R-:W-:Y:S01]  /*6e30*/  FFMA R7, R27.reuse, R21, R7 ;  /* 0x000000151b077223 */ /* 0x040fe20000000007 */
[--C-:B------:R-:W-:Y:S02]  /*6e40*/  HADD2.F32 R2, -RZ, R31.reuse.H0_H0 ;  /* 0x2000001fff027230 */ /* 0x100fe40000004100 */
[C---:B------:R-:W-:Y:S01]  /*6e50*/  FFMA R4, R27.reuse, R16, R4 ;  /* 0x000000101b047223 */ /* 0x040fe20000000004 */
[C---:B------:R-:W-:Y:S01]  /*6e60*/  FMUL R6, R24.reuse, R10 ;  /* 0x0000000a18067220 */ /* 0x040fe20000400000 */
[C---:B------:R-:W-:Y:S01]  /*6e70*/  FFMA R5, R27.reuse, R0, R5 ;  /* 0x000000001b057223 */ /* 0x040fe20000000005 */
[----:B------:R-:W-:Y:S02]  /*6e80*/  HADD2.F32 R16, -RZ, R31.H1_H1 ;  /* 0x3000001fff107230 */ /* 0x000fe40000004100 */
[C---:B------:R-:W-:Y:S01]  /*6e90*/  FMUL R11, R24.reuse, R11 ;  /* 0x0000000b180b7220 */ /* 0x040fe20000400000 */
[--C-:B------:R-:W-:Y:S02]  /*6ea0*/  HADD2.F32 R0, -RZ, R36.reuse.H0_H0 ;  /* 0x20000024ff007230 */ /* 0x100fe40000004100 */
[----:B------:R-:W-:Y:S01]  /*6eb0*/  FFMA R6, R27, R2, R6 ;  /* 0x000000021b067223 */ /* 0x000fe20000000006 */
[----:B------:R-:W-:Y:S01]  /*6ec0*/  F2FP.F16.F32.PACK_AB R33, R7, R3 ;  /* 0x000000030721723e */ /* 0x000fe200000000ff */
[----:B------:R-:W-:Y:S02]  /*6ed0*/  HADD2.F32 R2, -RZ, R36.H1_H1 ;  /* 0x30000024ff027230 */ /* 0x000fe40000004100 */
[C---:B------:R-:W-:Y:S01]  /*6ee0*/  FFMA R11, R27.reuse, R16, R11 ;  /* 0x000000101b0b7223 */ /* 0x040fe2000000000b */
[C---:B------:R-:W-:Y:S01]  /*6ef0*/  FMUL R9, R24.reuse, R13 ;  /* 0x0000000d18097220 */ /* 0x040fe20000400000 */
[--C-:B------:R-:W-:Y:S02]  /*6f00*/  HADD2.F32 R3, -RZ, R37.reuse.H0_H0 ;  /* 0x20000025ff037230 */ /* 0x100fe40000004100 */
[C---:B------:R-:W-:Y:S01]  /*6f10*/  FFMA R8, R27.reuse, R0, R8 ;  /* 0x000000001b087223 */ /* 0x040fe20000000008 */
[C---:B------:R-:W-:Y:S01]  /*6f20*/  FMUL R10, R24.reuse, R14 ;  /* 0x0000000e180a7220 */ /* 0x040fe20000400000 */
[----:B------:R-:W-:Y:S02]  /*6f30*/  HADD2.F32 R0, -RZ, R37.H1_H1 ;  /* 0x30000025ff007230 */ /* 0x000fe40000004100 */
[C---:B------:R-:W-:Y:S01]  /*6f40*/  FMUL R15, R24.reuse, R15 ;  /* 0x0000000f180f7220 */ /* 0x040fe20000400000 */
[C---:B------:R-:W-:Y:S01]  /*6f50*/  FFMA R9, R27.reuse, R2, R9 ;  /* 0x000000021b097223 */ /* 0x040fe20000000009 */
[----:B------:R-:W-:Y:S01]  /*6f60*/  FFMA R10, R27, R3, R10 ;  /* 0x000000031b0a7223 */ /* 0x000fe2000000000a */
[--C-:B------:R-:W-:Y:S01]  /*6f70*/  HADD2.F32 R2, -RZ, R38.reuse.H0_H0 ;  /* 0x20000026ff027230 */ /* 0x100fe20000004100 */
[----:B------:R-:W-:Y:S01]  /*6f80*/  F2FP.F16.F32.PACK_AB R34, R5, R4 ;  /* 0x000000040522723e */ /* 0x000fe200000000ff */
[----:B------:R-:W-:Y:S02]  /*6f90*/  HADD2.F32 R3, -RZ, R38.H1_H1 ;  /* 0x30000026ff037230 */ /* 0x000fe40000004100 */
[----:B------:R-:W-:Y:S01]  /*6fa0*/  FFMA R15, R27, R0, R15 ;  /* 0x000000001b0f7223 */ /* 0x000fe2000000000f */
[C---:B------:R-:W-:Y:S01]  /*6fb0*/  FMUL R13, R24.reuse, R17 ;  /* 0x00000011180d7220 */ /* 0x040fe20000400000 */
[--C-:B------:R-:W-:Y:S02]  /*6fc0*/  HADD2.F32 R4, -RZ, R39.reuse.H0_H0 ;  /* 0x20000027ff047230 */ /* 0x100fe40000004100 */
[C---:B------:R-:W-:Y:S01]  /*6fd0*/  FMUL R14, R24.reuse, R18 ;  /* 0x00000012180e7220 */ /* 0x040fe20000400000 */
[----:B------:R-:W-:Y:S02]  /*6fe0*/  HADD2.F32 R0, -RZ, R39.H1_H1 ;  /* 0x30000027ff007230 */ /* 0x000fe40000004100 */
[----:B------:R-:W-:Y:S01]  /*6ff0*/  FMUL R19, R24, R19 ;  /* 0x0000001318137220 */ /* 0x000fe20000400000 */
[----:B------:R-:W-:Y:S01]  /*7000*/  F2FP.F16.F32.PACK_AB R35, R11, R6 ;  /* 0x000000060b23723e */ /* 0x000fe200000000ff */
[C---:B------:R-:W-:Y:S01]  /*7010*/  FFMA R12, R27.reuse, R2, R12 ;  /* 0x000000021b0c7223 */ /* 0x040fe2000000000c */
[C---:B------:R-:W-:Y:S01]  /*7020*/  FFMA R13, R27.reuse, R3, R13 ;  /* 0x000000031b0d7223 */ /* 0x040fe2000000000d */
[C---:B------:R-:W-:Y:S01]  /*7030*/  FFMA R14, R27.reuse, R4, R14 ;  /* 0x000000041b0e7223 */ /* 0x040fe2000000000e */
[----:B------:R-:W-:Y:S01]  /*7040*/  FFMA R19, R27, R0, R19 ;  /* 0x000000001b137223 */ /* 0x000fe20000000013 */
[----:B------:R1:W-:Y:S01]  /*7050*/  STS.128 [R57+UR43+0x200], R32 ;  /* 0x0002002039007988 */ /* 0x0003e20008000c2b */
[----:B------:R-:W-:Y:S02]  /*7060*/  F2FP.F16.F32.PACK_AB R8, R9, R8 ;  /* 0x000000080908723e */ /* 0x000fe400000000ff */
[----:B------:R-:W-:Y:S02]  /*7070*/  F2FP.F16.F32.PACK_AB R9, R15, R10 ;  /* 0x0000000a0f09723e */ /* 0x000fe400000000ff */
[----:B------:R-:W-:Y:S02]  /*7080*/  F2FP.F16.F32.PACK_AB R10, R13, R12 ;  /* 0x0000000c0d0a723e */ /* 0x000fe400000000ff */
[----:B------:R-:W-:Y:S05]  /*7090*/  F2FP.F16.F32.PACK_AB R11, R19, R14 ;  /* 0x0000000e130b723e */ /* 0x000fea00000000ff */
[----:B------:R1:W-:Y:S01]  /*70a0*/  STS.128 [R63+0x200], R8 ;  /* 0x000200083f007388 */ /* 0x0003e20000000c00 */
[----:B------:R-:W-:Y:S01]  /*70b0*/  @!PT LDS RZ, [RZ] ;  /* 0x00000000fffff984 */ /* 0x000fe20000000800 */
[----:B------:R-:W-:Y:S01]  /*70c0*/  @!PT LDS RZ, [RZ] ;  /* 0x00000000fffff984 */ /* 0x000fe20000000800 */
[----:B------:R-:W-:Y:S01]  /*70d0*/  @!PT LDS RZ, [RZ] ;  /* 0x00000000fffff984 */ /* 0x000fe20000000800 */
[----:B------:R-:W-:Y:S01]  /*70e0*/  @!PT LDS RZ, [RZ] ;  /* 0x00000000fffff984 */ /* 0x000fe20000000800 */
[----:B------:R2:W-:Y:S07]  /*70f0*/  MEMBAR.ALL.CTA ;  /* 0x0000000000007992 */ /* 0x0005ee0000008000 */
[----:B--2---:R-:W2:Y:S02]  /*7100*/  FENCE.VIEW.ASYNC.S ;  /* 0x00000000000073c6 */ /* 0x004ea40000000000 */
[----:B--2---:R-:W-:Y:S06]  /*7110*/  BAR.SYNC.DEFER_BLOCKING 0x1, 0x80 ;  /* 0x0042000000007b1d */ /* 0x004fec0000010000 */
[----:B------:R-:W-:Y:S05]  /*7120*/  @P0 BRA `(.L_x_119) ;  /* 0x00000000003c0947 */ /* 0x000fea0003800000 */
[----:B------:R-:W2:Y:S01]  /*7130*/  LDCU.64 UR6, c[0x0][0x348] ;  /* 0x00006900ff0677ac */ /* 0x000ea20008000a00 */
[----:B------:R-:W-:Y:S01]  /*7140*/  UIADD3 UR4, UPT, UPT, UR43, 0x200, URZ ;  /* 0x000002002b047890 */ /* 0x000fe2000fffe0ff */
[----:B------:R-:W-:Y:S01]  /*7150*/  UMOV UR51, UR36 ;  /* 0x0000002400337c82 */ /* 0x000fe20008000000 */
[----:B------:R-:W-:Y:S02]  /*7160*/  UIADD3 UR9, UPT, UPT, UR49, 0x40, URZ ;  /* 0x0000004031097890 */ /* 0x000fe4000fffe0ff */
[----:B------:R-:W-:Y:S02]  /*7170*/  UIADD3 UR8, UPT, UPT, UR43, 0xa00, URZ ;  /* 0x00000a002b087890 */ /* 0x000fe4000fffe0ff */
[----:B------:R-:W-:Y:S01]  /*7180*/  MOV R53, UR4 ;  /* 0x0000000400357c02 */ /* 0x000fe20008000f00 */
[----:B------:R-:W-:Y:S01]  /*7190*/  UMOV UR10, UR50 ;  /* 0x00000032000a7c82 */ /* 0x000fe20008000000 */
[----:B------:R-:W-:Y:S02]  /*71a0*/  UMOV UR11, UR36 ;  /* 0x00000024000b7c82 */ /* 0x000fe40008000000 */
[----:B------:R-:W-:Y:S01]  /*71b0*/  R2UR UR48, R53 ;  /* 0x00000000353072ca */ /* 0x000fe200000e0000 */
[----:B--2---:R-:W-:Y:S04]  /*71c0*/  UIADD3 UR4, UP0, UPT, UR6, 0x680, URZ ;  /* 0x0000068006047890 */ /* 0x004fe8000ff1e0ff */
[----:B------:R-:W-:Y:S09]  /*71d0*/  UIADD3.X UR5, UPT, UPT, URZ, UR7, URZ, UP0, !UPT ;  /* 0x00000007ff057290 */ /* 0x000ff200087fe4ff */
[----:B------:R2:W-:Y:S01]  /*71e0*/  UTMASTG.3D [UR48], [UR4] ;  /* 0x00000030040073b5 */ /* 0x0005e20008010000 */
[----:B------:R2:W-:Y:S01]  /*71f0*/  UTMASTG.3D [UR8], [UR4] ;  /* 0x00000008040073b5 */ /* 0x0005e20008010000 */
[----:B------:R0:W-:Y:S01]  /*7200*/  UTMACMDFLUSH ;  /* 0x00000000000079b7 */ /* 0x0001e20000000000 */
[----:B--2---:R-:W-:Y:S04]  /*7210*/  DEPBAR.LE SB0, 0x1 ;  /* 0x000080400000791a */ /* 0x004fe80000000000 */
.L_x_119:
[----:B------:R-:W-:Y:S05]  /*7220*/  BSYNC.RECONVERGENT B0 ;  /* 0x0000000000007941 */ /* 0x000fea0003800200 */
.L_x_118:
[----:B------:R-:W-:Y:S01]  /*7230*/  BAR.SYNC.DEFER_BLOCKING 0x1, 0x80 ;  /* 0x0042000000007b1d */ /* 0x000fe20000010000 */
[----:B------:R-:W-:Y:S01]  /*7240*/  ISETP.NE.AND P1, PT, R62, RZ, PT ;  /* 0x000000ff3e00720c */ /* 0x000fe20003f25270 */
[----:B------:R-:W-:Y:S01]  /*7250*/  UISETP.NE.AND UP0, UPT, UR52, URZ, UPT ;  /* 0x000000ff3400728c */ /* 0x000fe2000bf05270 */
[----:B------:R-:W-:Y:S11]  /*7260*/  LEA R2, R26, UR43, 0x3 ;  /* 0x0000002b1a027c11 */ /* 0x000ff6000f8e18ff */
[----:B------:R-:W-:Y:S01]  /*7270*/  @P1 SHF.L.U32 R3, R60, 0x1f, RZ ;  /* 0x0000001f3c031819 */ /* 0x000fe200000006ff */
[----:B------:R-:W-:Y:S06]  /*7280*/  BRA.U !UP0, `(.L_x_120) ;  /* 0x0000000108247547 */ /* 0x000fec000b800000 */
[----:B------:R-:W-:Y:S01]  /*7290*/  IMAD.U32 R4, RZ, RZ, UR46 ;  /* 0x0000002eff047e24 */ /* 0x000fe2000f8e00ff */
[----:B------:R-:W-:Y:S01]  /*72a0*/  MOV R0, UR47 ;  /* 0x0000002f00007c02 */ /* 0x000fe20008000f00 */
[----:B------:R-:W-:Y:S03]  /*72b0*/  UIADD3 UR4, UPT, UPT, UR46, 0x1, URZ ;  /* 0x000000012e047890 */ /* 0x000fe6000fffe0ff */
[----:B------:R-:W-:Y:S01]  /*72c0*/  @P1 LEA R4, R4, UR43, 0x3 ;  /* 0x0000002b04041c11 */ /* 0x000fe2000f8e18ff */
[----:B------:R-:W-:Y:S04]  /*72d0*/  UISETP.NE.AND UP0, UPT, UR4, 0x4, UPT ;  /* 0x000000040400788c */ /* 0x000fe8000bf05270 */
[----:B------:R-:W-:Y:S01]  /*72e0*/  @P1 VIADD R4, R4, 0x80 ;  /* 0x0000008004041836 */ /* 0x000fe20000000000 */
[----:B------:R-:W-:Y:S04]  /*72f0*/  USEL UR46, UR4, URZ, UP0 ;  /* 0x000000ff042e7287 */ /* 0x000fe80008000000 */
[----:B------:R-:W-:Y:S04]  /*7300*/  @P1 PRMT R0, R0, 0x654, R4 ;  /* 0x0000065400001816 */ /* 0x000fe80000000004 */
[----:B------:R2:W-:Y:S04]  /*7310*/  @P1 SYNCS.ARRIVE.TRANS64.RED.A1T0 RZ, [R0+URZ], RZ ;  /* 0x000000ff00ff19a7 */ /* 0x0005e800081004ff */
.L_x_120:
[----:B------:R-:W3:Y:S01]  /*7320*/  @P1 SYNCS.PHASECHK.TRANS64.TRYWAIT P0, [R2+URZ+0x60], R3 ;  /* 0x00006003020015a7 */ /* 0x000ee200080011ff */
[----:B------:R-:W-:Y:S01]  /*7330*/  BSSY B1, `(.L_x_121) ;  /* 0x0000012000017945 */ /* 0x000fe20003800000 */
[----:B---3--:R-:W-:Y:S03]  /*7340*/  @P1 SEL R64, RZ, 0x1, !P0 ;  /* 0x00000001ff401807 */ /* 0x008fe60004000000 */
[----:B------:R-:W-:Y:S05]  /*7350*/  @!P1 BRA `(.L_x_122) ;  /* 0x00000000003c9947 */ /* 0x000fea0003800000 */
[----:B------:R-:W-:Y:S01]  /*7360*/  ISETP.NE.AND P1, PT, R65, RZ, PT ;  /* 0x000000ff4100720c */ /* 0x000fe20003f25270 */
[----:B------:R-:W-:Y:S01]  /*7370*/  BSSY B0, `(.L_x_123) ;  /* 0x0000009000007945 */ /* 0x000fe20003800000 */
[----:B------:R-:W-:Y:S11]  /*7380*/  ISETP.NE.AND P0, PT, R64, RZ, PT ;  /* 0x000000ff4000720c */ /* 0x000ff60003f05270 */
[----:B------:R-:W-:Y:S05]  /*7390*/  @P1 IMAD R4, R26, 0x1000, R57 ;  /* 0x000010001a041824 */ /* 0x000fea00078e0239 */
[----:B------:R-:W-:Y:S05]  /*73a0*/  @P1 IADD3 R3, PT, PT, R4, UR43, RZ ;  /* 0x0000002b04031c10 */ /* 0x000fea000fffe0ff */
[----:B------:R-:W-:Y:S01]  /*73b0*/  @P1 IMAD.IADD R3, R66, 0x1, R3 ;  /* 0x0000000142031824 */ /* 0x000fe200078e0203 */
[----:B------:R-:W-:Y:S06]  /*73c0*/  @P0 BRA `(.L_x_124) ;  /* 0x00000000000c0947 */ /* 0x000fec0003800000 */
[----:B--2---:R-:W-:Y:S04]  /*73d0*/  SHF.L.U32 R0, R60, 0x1f, RZ ;  /* 0x0000001f3c007819 */ /* 0x004fe800000006ff */
[----:B------:R-:W2:Y:S02]  /*73e0*/  SYNCS.PHASECHK.TRANS64.TRYWAIT P0, [R2+URZ+0x60], R0 ;  /* 0x00006000020075a7 */ /* 0x000ea400080011ff */
[----:B--2---:R-:W-:Y:S05]  /*73f0*/  @!P0 BRA `(.L_x_125) ;  /* 0x0000002800548947 */ /* 0x004fea0003800000 */
.L_x_124:
[----:B------:R-:W-:Y:S05]  /*7400*/  BSYNC B0 ;  /* 0x0000000000007941 */ /* 0x000fea0003800000 */
.L_x_123:
[----:B------:R-:W-:Y:S02]  /*7410*/  ISETP.NE.AND P0, PT, R65, RZ, PT ;  /* 0x000000ff4100720c */ /* 0x000fe40003f05270 */
[----:B------:R-:W-:Y:S11]  /*7420*/  IADD3 R26, PT, PT, R26, 0x1, RZ ;  /* 0x000000011a1a7810 */ /* 0x000ff60007ffe0ff */
[----:B------:R3:W4:Y:S04]  /*7430*/  @P0 LDS.128 R28, [R4+UR43+0x200] ;  /* 0x0002002b041c0984 */ /* 0x0007280008000c00 */
[----:B------:R3:W1:Y:S02]  /*7440*/  @P0 LDS.128 R36, [R3+0x200] ;  /* 0x0002000003240984 */ /* 0x0006640000000c00 */
.L_x_122:
[----:B------:R-:W-:Y:S05]  /*7450*/  BSYNC B1 ;  /* 0x0000000000017941 */ /* 0x000fea0003800000 */
.L_x_121:
[----:B--2---:R-:W-:Y:S05]  /*7460*/  VIADD R0, R25, 0x10 ;  /* 0x0000001019007836 */ /* 0x004fea0000000000 */
[----:B------:R-:W-:Y:S04]  /*7470*/  SHF.R.U32.HI R0, RZ, 0x15, R0 ;  /* 0x00000015ff007819 */ /* 0x000fe80000011600 */
[----:B------:R-:W-:Y:S11]  /*7480*/  LOP3.LUT P0, RZ, R0, 0x3, R51, 0x48, !PT ;  /* 0x0000000300ff7812 */ /* 0x000ff60007804833 */
[----:B------:R-:W-:Y:S02]  /*7490*/  @!UPT UIADD3 URZ, UPT, UPT, URZ, URZ, URZ ;  /* 0x000000fffffff290 */ /* 0x000fe4000fffe0ff */
[----:B------:R-:W-:Y:S05]  /*74a0*/  @!P0 BRA `(.L_x_126) ;  /* 0x0000000000408947 */ /* 0x000fea0003800000 */
[----:B------:R-:W2:Y:S01]  /*74b0*/  LDCU.64 UR8, c[0x4][0x70] ;  /* 0x01000e00ff0877ac */ /* 0x000ea20008000a00 */
[----:B---3--:R-:W-:Y:S01]  /*74c0*/  MOV R3, 0x0 ;  /* 0x0000000000037802 */ /* 0x008fe20000000f00 */
[----:B------:R-:W-:Y:S02]  /*74d0*/  HFMA2 R12, -RZ, RZ, 0, 5.9604644775390625e-08 ;  /* 0x00000001ff0c7431 */ /* 0x000fe400000001ff */
[----:B-1----:R-:W-:Y:S02]  /*74e0*/  IMAD.MOV.U32 R8, RZ, RZ, 0x192 ;  /* 0x00000192ff087424 */ /* 0x002fe400078e00ff */
[----:B------:R-:W-:Y:S01]  /*74f0*/  IMAD.MOV.U32 R13, RZ, RZ, RZ ;  /* 0x000000ffff0d7224 */ /* 0x000fe200078e00ff */
[----:B------:R-:W1:Y:S01]  /*7500*/  LDCU.64 UR6, c[0x4][0x78] ;  /* 0x01000f00ff0677ac */ /* 0x000e620008000a00 */
[----:B------:R-:W3:Y:S01]  /*7510*/  LDC.64 R2, c[0x4][R3] ;  /* 0x0100000003027b82 */ /* 0x000ee20000000a00 */
[----:B------:R-:W5:Y:S01]  /*7520*/  LDCU.64 UR4, c[0x4][0x10] ;  /* 0x01000200ff0477ac */ /* 0x000f620008000a00 */
[----:B--2---:R-:W-:Y:S01]  /*7530*/  MOV R5, UR9 ;  /* 0x0000000900057c02 */ /* 0x004fe20008000f00 */
[----:B------:R-:W-:Y:S01]  /*7540*/  IMAD.U32 R4, RZ, RZ, UR8 ;  /* 0x00000008ff047e24 */ /* 0x000fe2000f8e00ff */
[----:B-1----:R-:W-:Y:S01]  /*7550*/  MOV R7, UR7 ;  /* 0x0000000700077c02 */ /* 0x002fe20008000f00 */
[----:B------:R-:W-:Y:S01]  /*7560*/  IMAD.U32 R6, RZ, RZ, UR6 ;  /* 0x00000006ff067e24 */ /* 0x000fe2000f8e00ff */
[----:B-----5:R-:W-:Y:S01]  /*7570*/  MOV R11, UR5 ;  /* 0x00000005000b7c02 */ /* 0x020fe20008000f00 */
[----:B------:R-:W-:Y:S02]  /*7580*/  IMAD.U32 R10, RZ, RZ, UR4 ;  /* 0x00000004ff0a7e24 */ /* 0x000fe4000f8e00ff */
[----:B------:R-:W-:Y:S07]  /*7590*/  LEPC R20, `(.L_x_126) ;  /* 0x000000001014794e */ /* 0x000fee0000000000 */
[----:B---34-:R-:W-:Y:S05]  /*75a0*/  CALL.ABS.NOINC R2 ;  /* 0x0000000002007343 */ /* 0x018fea0003c00000 */
.L_x_126:
[----:B------:R-:W-:Y:S01]  /*75b0*/  ISETP.NE.AND P6, PT, R62, RZ, PT ;  /* 0x000000ff3e00720c */ /* 0x000fe20003fc5270 */
[----:B------:R-:W-:Y:S05]  /*75c0*/  WARPSYNC.ALL ;  /* 0x0000000000007948 */ /* 0x000fea0003800000 */
[----:B------:R-:W-:Y:S01]  /*75d0*/  R2UR UR4, R25 ;  /* 0x00000000190472ca */ /* 0x000fe200000e0000 */
[----:B---34-:R-:W-:Y:S01]  /*75e0*/  HADD2.F32 R3, -RZ, R28.H0_H0 ;  /* 0x2000001cff037230 */ /* 0x018fe20000004100 */
[----:B------:R-:W-:Y:S01]  /*75f0*/  ISETP.NE.AND P0, PT, R61, RZ, PT ;  /* 0x000000ff3d00720c */ /* 0x000fe20003f05270 */
[----:B------:R-:W-:Y:S01]  /*7600*/  HADD2.F32 R20, -RZ, R30.H0_H0 ;  /* 0x2000001eff147230 */ /* 0x000fe20000004100 */
[----:B------:R-:W-:Y:S09]  /*7610*/  BSSY.RECONVERGENT B0, `(.L_x_127) ;  /* 0x0000058000007945 */ /* 0x000ff20003800200 */
[----:B-1----:R-:W1:Y:S02]  /*7620*/  LDTM.x16 R4, tmem[UR4+0x10] ;  /* 0x00001004000479ee */ /* 0x002e640008240000 */
[C---:B-1----:R-:W-:Y:S01]  /*7630*/  FMUL R0, R24.reuse, R4 ;  /* 0x0000000418007220 */ /* 0x042fe20000400000 */
[----:B------:R-:W-:Y:S02]  /*7640*/  HADD2.F32 R4, -RZ, R28.H1_H1 ;  /* 0x3000001cff047230 */ /* 0x000fe40000004100 */
[C---:B------:R-:W-:Y:S01]  /*7650*/  FMUL R2, R24.reuse, R5 ;  /* 0x0000000518027220 */ /* 0x040fe20000400000 */
[--C-:B------:R-:W-:Y:S02]  /*7660*/  HADD2.F32 R5, -RZ, R29.reuse.H0_H0 ;  /* 0x2000001dff057230 */ /* 0x100fe40000004100 */
[C---:B------:R-:W-:Y:S01]  /*7670*/  FFMA R0, R27.reuse, R3, R0 ;  /* 0x000000031b007223 */ /* 0x040fe20000000000 */
[C---:B------:R-:W-:Y:S01]  /*7680*/  FMUL R3, R24.reuse, R6 ;  /* 0x0000000618037220 */ /* 0x040fe20000400000 */
[----:B------:R-:W-:Y:S02]  /*7690*/  HADD2.F32 R6, -RZ, R29.H1_H1 ;  /* 0x3000001dff067230 */ /* 0x000fe40000004100 */
[C---:B------:R-:W-:Y:S01]  /*76a0*/  FFMA R2, R27.reuse, R4, R2 ;  /* 0x000000041b027223 */ /* 0x040fe20000000002 */
[C---:B------:R-:W-:Y:S01]  /*76b0*/  FMUL R7, R24.reuse, R7 ;  /* 0x0000000718077220 */ /* 0x040fe20000400000 */
[C---:B------:R-:W-:Y:S01]  /*76c0*/  FFMA R3, R27.reuse, R5, R3 ;  /* 0x000000051b037223 */ /* 0x040fe20000000003 */
[C---:B------:R-:W-:Y:S01]  /*76d0*/  FMUL R4, R24.reuse, R8 ;  /* 0x0000000818047220 */ /* 0x040fe20000400000 */
[----:B------:R-:W-:Y:S01]  /*76e0*/  FMUL R5, R24, R9 ;  /* 0x0000000918057220 */ /* 0x000fe20000400000 */
[----:B------:R-:W-:Y:S01]  /*76f0*/  F2FP.F16.F32.PACK_AB R32, R2, R0 ;  /* 0x000000000220723e */ /* 0x000fe200000000ff */
[C---:B------:R-:W-:Y:S01]  /*7700*/  FFMA R7, R27.reuse, R6, R7 ;  /* 0x000000061b077223 */ /* 0x040fe20000000007 */
[----:B------:R-:W-:Y:S02]  /*7710*/  HADD2.F32 R0, -RZ, R30.H1_H1 ;  /* 0x3000001eff007230 */ /* 0x000fe40000004100 */
[----:B------:R-:W-:Y:S01]  /*7720*/  FFMA R4, R27, R20, R4 ;  /* 0x000000141b047223 */ /* 0x000fe20000000004 */
[--C-:B------:R-:W-:Y:S02]  /*7730*/  HADD2.F32 R2, -RZ, R31.reuse.H0_H0 ;  /* 0x2000001fff027230 */ /* 0x100fe40000004100 */
[C---:B------:R-:W-:Y:S01]  /*7740*/  FMUL R6, R24.reuse, R10 ;  /* 0x0000000a18067220 */ /* 0x040fe20000400000 */
[----:B------:R-:W-:Y:S01]  /*7750*/  F2FP.F16.F32.PACK_AB R33, R7, R3 ;  /* 0x000000030721723e */ /* 0x000fe200000000ff */
[----:B------:R-:W-:Y:S02]  /*7760*/  HADD2.F32 R3, -RZ, R31.H1_H1 ;  /* 0x3000001fff037230 */ /* 0x000fe40000004100 */
[C---:B------:R-:W-:Y:S01]  /*7770*/  FFMA R5, R27.reuse, R0, R5 ;  /* 0x000000001b057223 */ /* 0x040fe20000000005 */
[C---:B------:R-:W-:Y:S01]  /*7780*/  FMUL R11, R24.reuse, R11 ;  /* 0x0000000b180b7220 */ /* 0x040fe20000400000 */
[--C-:B------:R-:W-:Y:S02]  /*7790*/  HADD2.F32 R7, -RZ, R36.reuse.H0_H0 ;  /* 0x20000024ff077230 */ /* 0x100fe40000004100 */
[C---:B------:R-:W-:Y:S01]  /*77a0*/  FMUL R8, R24.reuse, R12 ;  /* 0x0000000c18087220 */ /* 0x040fe20000400000 */
[----:B------:R-:W-:Y:S02]  /*77b0*/  HADD2.F32 R0, -RZ, R36.H1_H1 ;  /* 0x30000024ff007230 */ /* 0x000fe40000004100 */
[C---:B------:R-:W-:Y:S01]  /*77c0*/  FMUL R9, R24.reuse, R13 ;  /* 0x0000000d18097220 */ /* 0x040fe20000400000 */
[C---:B------:R-:W-:Y:S01]  /*77d0*/  FFMA R6, R27.reuse, R2, R6 ;  /* 0x000000021b067223 */ /* 0x040fe20000000006 */
[C---:B------:R-:W-:Y:S01]  /*77e0*/  FFMA R11, R27.reuse, R3, R11 ;  /* 0x000000031b0b7223 */ /* 0x040fe2000000000b */
[C---:B------:R-:W-:Y:S01]  /*77f0*/  FFMA R8, R27.reuse, R7, R8 ;  /* 0x000000071b087223 */ /* 0x040fe20000000008 */
[C---:B------:R-:W-:Y:S01]  /*7800*/  FFMA R9, R27.reuse, R0, R9 ;  /* 0x000000001b097223 */ /* 0x040fe20000000009 */
[--C-:B------:R-:W-:Y:S02]  /*7810*/  HADD2.F32 R2, -RZ, R37.reuse.H0_H0 ;  /* 0x20000025ff027230 */ /* 0x100fe40000004100 */
[C---:B------:R-:W-:Y:S01]  /*7820*/  FMUL R10, R24.reuse, R14 ;  /* 0x0000000e180a7220 */ /* 0x040fe20000400000 */
[----:B------:R-:W-:Y:S02]  /*7830*/  HADD2.F32 R0, -RZ, R37.H1_H1 ;  /* 0x30000025ff007230 */ /* 0x000fe40000004100 */
[C---:B------:R-:W-:Y:S01]  /*7840*/  FMUL R15, R24.reuse, R15 ;  /* 0x0000000f180f7220 */ /* 0x040fe20000400000 */
[C---:B------:R-:W-:Y:S01]  /*7850*/  FMUL R12, R24.reuse, R16 ;  /* 0x00000010180c7220 */ /* 0x040fe20000400000 */
[C---:B------:R-:W-:Y:S01]  /*7860*/  FFMA R10, R27.reuse, R2, R10 ;  /* 0x000000021b0a7223 */ /* 0x040fe2000000000a */
[--C-:B------:R-:W-:Y:S02]  /*7870*/  HADD2.F32 R2, -RZ, R38.reuse.H0_H0 ;  /* 0x20000026ff027230 */ /* 0x100fe40000004100 */
[----:B------:R-:W-:Y:S01]  /*7880*/  FFMA R15, R27, R0, R15 ;  /* 0x000000001b0f7223 */ /* 0x000fe2000000000f */
[----:B------:R-:W-:Y:S01]  /*7890*/  HADD2.F32 R0, -RZ, R38.H1_H1 ;  /* 0x30000026ff007230 */ /* 0x000fe20000004100 */
[----:B------:R-:W-:Y:S01]  /*78a0*/  F2FP.F16.F32.PACK_AB R34, R5, R4 ;  /* 0x000000040522723e */ /* 0x000fe200000000ff */
        /* <DEDUP_REMOVED lines=14> */
[----:B------:R-:W-:Y:S02]  /*7990*/  F2FP.F16.F32.PACK_AB R11, R19, R14 ;  /* 0x0000000e130b723e */ /* 0x000fe400000000ff */
[----:B------:R-:W-:Y:S02]  /*79a0*/  MOV R2, UR46 ;  /* 0x0000002e00027c02 */ /* 0x000fe40008000f00 */
[----:B------:R-:W-:Y:S01]  /*79b0*/  MOV R0, UR47 ;  /* 0x0000002f00007c02 */ /* 0x000fe20008000f00 */
[----:B------:R1:W-:Y:S01]  /*79c0*/  STS.128 [R63+0x1200], R8 ;  /* 0x001200083f007388 */ /* 0x0003e20000000c00 */
[----:B------:R-:W-:Y:S02]  /*79d0*/  @P6 LEA R2, R2, UR43, 0x3 ;  /* 0x0000002b02026c11 */ /* 0x000fe4000f8e18ff */
[----:B------:R-:W-:Y:S02]  /*79e0*/  @P6 SHF.L.U32 R3, R60, 0x1f, RZ ;  /* 0x0000001f3c036819 */ /* 0x000fe400000006ff */
[----:B------:R-:W-:Y:S01]  /*79f0*/  @P6 IADD3 R2, PT, PT, R2, 0x80, RZ ;  /* 0x0000008002026810 */ /* 0x000fe20007ffe0ff */
[----:B------:R-:W-:Y:S01]  /*7a00*/  @!PT LDS RZ, [RZ] ;  /* 0x00000000fffff984 */ /* 0x000fe20000000800 */
[----:B------:R-:W-:Y:S01]  /*7a10*/  @!PT LDS RZ, [RZ] ;  /* 0x00000000fffff984 */ /* 0x000fe20000000800 */
[----:B------:R-:W-:Y:S01]  /*7a20*/  @!PT LDS RZ, [RZ] ;  /* 0x00000000fffff984 */ /* 0x000fe20000000800 */
[----:B------:R-:W-:Y:S01]  /*7a30*/  @!PT LDS RZ, [RZ] ;  /* 0x00000000fffff984 */ /* 0x000fe20000000800 */
[----:B------:R2:W-:Y:S06]  /*7a40*/  MEMBAR.ALL.CTA ;  /* 0x0000000000007992 */ /* 0x0005ec0000008000 */
[----:B--2---:R-:W2:Y:S01]  /*7a50*/  FENCE.VIEW.ASYNC.S ;  /* 0x00000000000073c6 */ /* 0x004ea20000000000 */
[----:B------:R-:W-:Y:S02]  /*7a60*/  @P6 PRMT R0, R0, 0x654, R2 ;  /* 0x0000065400006816 */ /* 0x000fe40000000002 */
[----:B------:R-:W-:Y:S01]  /*7a70*/  LEA R2, R26, UR43, 0x3 ;  /* 0x0000002b1a027c11 */ /* 0x000fe2000f8e18ff */
[----:B--2---:R-:W-:Y:S06]  /*7a80*/  BAR.SYNC.DEFER_BLOCKING 0x1, 0x80 ;  /* 0x0042000000007b1d */ /* 0x004fec0000010000 */
[----:B------:R-:W-:Y:S05]  /*7a90*/  @P0 BRA `(.L_x_128) ;  /* 0x00000000003c0947 */ /* 0x000fea0003800000 */
[----:B------:R-:W2:Y:S01]  /*7aa0*/  LDCU.64 UR6, c[0x0][0x348] ;  /* 0x00006900ff0677ac */ /* 0x000ea20008000a00 */
[----:B------:R-:W-:Y:S02]  /*7ab0*/  UIADD3 UR13, UPT, UPT, UR49, 0x10, URZ ;  /* 0x00000010310d7890 */ /* 0x000fe4000fffe0ff */
[----:B------:R-:W-:Y:S01]  /*7ac0*/  UIADD3 UR12, UPT, UPT, UR43, 0x1200, URZ ;  /* 0x000012002b0c7890 */ /* 0x000fe2000fffe0ff */
[----:B------:R-:W-:Y:S01]  /*7ad0*/  UMOV UR14, UR50 ;  /* 0x00000032000e7c82 */ /* 0x000fe20008000000 */
[----:B------:R-:W-:Y:S01]  /*7ae0*/  UMOV UR15, UR36 ;  /* 0x00000024000f7c82 */ /* 0x000fe20008000000 */
[----:B------:R-:W-:Y:S02]  /*7af0*/  UIADD3 UR9, UPT, UPT, UR49, 0x50, URZ ;  /* 0x0000005031097890 */ /* 0x000fe4000fffe0ff */
[----:B------:R-:W-:Y:S01]  /*7b00*/  UIADD3 UR8, UPT, UPT, UR43, 0x1a00, URZ ;  /* 0x00001a002b087890 */ /* 0x000fe2000fffe0ff */
[----:B------:R-:W-:Y:S01]  /*7b10*/  UMOV UR10, UR50 ;  /* 0x00000032000a7c82 */ /* 0x000fe20008000000 */
[----:B------:R-:W-:Y:S01]  /*7b20*/  UMOV UR11, UR36 ;  /* 0x00000024000b7c82 */ /* 0x000fe20008000000 */
[----:B--2---:R-:W-:Y:S04]  /*7b30*/  UIADD3 UR4, UP0, UPT, UR6, 0x680, URZ ;  /* 0x0000068006047890 */ /* 0x004fe8000ff1e0ff */
[----:B------:R-:W-:Y:S09]  /*7b40*/  UIADD3.X UR5, UPT, UPT, URZ, UR7, URZ, UP0, !UPT ;  /* 0x00000007ff057290 */ /* 0x000ff200087fe4ff */
[----:B------:R2:W-:Y:S01]  /*7b50*/  UTMASTG.3D [UR12], [UR4] ;  /* 0x0000000c040073b5 */ /* 0x0005e20008010000 */
[----:B------:R2:W-:Y:S01]  /*7b60*/  UTMASTG.3D [UR8], [UR4] ;  /* 0x00000008040073b5 */ /* 0x0005e20008010000 */
[----:B------:R0:W-:Y:S01]  /*7b70*/  UTMACMDFLUSH ;  /* 0x00000000000079b7 */ /* 0x0001e20000000000 */
[----:B--2---:R-:W-:Y:S04]  /*7b80*/  DEPBAR.LE SB0, 0x1 ;  /* 0x000080400000791a */ /* 0x004fe80000000000 */
.L_x_128:
[----:B------:R-:W-:Y:S05]  /*7b90*/  BSYNC.RECONVERGENT B0 ;  /* 0x0000000000007941 */ /* 0x000fea0003800200 */
.L_x_127:
[----:B------:R-:W-:Y:S01]  /*7ba0*/  BAR.SYNC.DEFER_BLOCKING 0x1, 0x80 ;  /* 0x0042000000007b1d */ /* 0x000fe20000010000 */
[----:B------:R-:W-:Y:S04]  /*7bb0*/  UIADD3 UR4, UPT, UPT, UR46, 0x1, URZ ;  /* 0x000000012e047890 */ /* 0x000fe8000fffe0ff */
[----:B------:R-:W-:Y:S04]  /*7bc0*/  UISETP.NE.AND UP0, UPT, UR4, 0x4, UPT ;  /* 0x000000040400788c */ /* 0x000fe8000bf05270 */
[----:B------:R-:W-:Y:S01]  /*7bd0*/  USEL UR44, UR4, URZ, UP0 ;  /* 0x000000ff042c7287 */ /* 0x000fe20008000000 */
[----:B------:R2:W-:Y:S01]  /*7be0*/  @P6 SYNCS.ARRIVE.TRANS64.RED.A1T0 RZ, [R0+URZ], RZ ;  /* 0x000000ff00ff69a7 */ /* 0x0005e200081004ff */
[----:B------:R-:W-:Y:S01]  /*7bf0*/  BSSY B1, `(.L_x_129) ;  /* 0x0000013000017945 */ /* 0x000fe20003800000 */
[----:B------:R-:W3:Y:S02]  /*7c00*/  @P6 SYNCS.PHASECHK.TRANS64.TRYWAIT P0, [R2+URZ+0x60], R3 ;  /* 0x00006003020065a7 */ /* 0x000ee400080011ff */
[----:B---3--:R-:W-:Y:S01]  /*7c10*/  @P6 SEL R64, RZ, 0x1, !P0 ;  /* 0x00000001ff406807 */ /* 0x008fe20004000000 */
[----:B--2---:R-:W-:Y:S06]  /*7c20*/  @!P6 BRA `(.L_x_130) ;  /* 0x00000000003ce947 */ /* 0x004fec0003800000 */
[----:B------:R-:W-:Y:S01]  /*7c30*/  ISETP.NE.AND P1, PT, R65, RZ, PT ;  /* 0x000000ff4100720c */ /* 0x000fe20003f25270 */
[----:B------:R-:W-:Y:S01]  /*7c40*/  BSSY B0, `(.L_x_131) ;  /* 0x0000009000007945 */ /* 0x000fe20003800000 */
[----:B------:R-:W-:Y:S11]  /*7c50*/  ISETP.NE.AND P0, PT, R64, RZ, PT ;  /* 0x000000ff4000720c */ /* 0x000ff60003f05270 */
[----:B------:R-:W-:Y:S05]  /*7c60*/  @P1 IMAD R3, R26, 0x1000, R57 ;  /* 0x000010001a031824 */ /* 0x000fea00078e0239 */
[----:B------:R-:W-:Y:S05]  /*7c70*/  @P1 IADD3 R0, PT, PT, R3, UR43, RZ ;  /* 0x0000002b03001c10 */ /* 0x000fea000fffe0ff */
[----:B------:R-:W-:Y:S01]  /*7c80*/  @P1 IMAD.IADD R0, R66, 0x1, R0 ;  /* 0x0000000142001824 */ /* 0x000fe200078e0200 */
[----:B------:R-:W-:Y:S06]  /*7c90*/  @P0 BRA `(.L_x_132) ;  /* 0x00000000000c0947 */ /* 0x000fec0003800000 */
[----:B------:R-:W-:Y:S04]  /*7ca0*/  SHF.L.U32 R4, R60, 0x1f, RZ ;  /* 0x0000001f3c047819 */ /* 0x000fe800000006ff */
[----:B------:R-:W2:Y:S02]  /*7cb0*/  SYNCS.PHASECHK.TRANS64.TRYWAIT P0, [R2+URZ+0x60], R4 ;  /* 0x00006004020075a7 */ /* 0x000ea400080011ff */
[----:B--2---:R-:W-:Y:S05]  /*7cc0*/  @!P0 BRA `(.L_x_133) ;  /* 0x0000002000348947 */ /* 0x004fea0003800000 */
.L_x_132:
[----:B------:R-:W-:Y:S05]  /*7cd0*/  BSYNC B0 ;  /* 0x0000000000007941 */ /* 0x000fea0003800000 */
.L_x_131:
[----:B------:R-:W-:Y:S02]  /*7ce0*/  ISETP.NE.AND P0, PT, R65, RZ, PT ;  /* 0x000000ff4100720c */ /* 0x000fe40003f05270 */
[----:B------:R-:W-:Y:S11]  /*7cf0*/  IADD3 R26, PT, PT, R26, 0x1, RZ ;  /* 0x000000011a1a7810 */ /* 0x000ff60007ffe0ff */
[----:B------:R3:W4:Y:S04]  /*7d00*/  @P0 LDS.128 R28, [R3+UR43+0x200] ;  /* 0x0002002b031c0984 */ /* 0x0007280008000c00 */
[----:B------:R3:W1:Y:S02]  /*7d10*/  @P0 LDS.128 R36, [R0+0x200] ;  /* 0x0002000000240984 */ /* 0x0006640000000c00 */
.L_x_130:
[----:B------:R-:W-:Y:S05]  /*7d20*/  BSYNC B1 ;  /* 0x0000000000017941 */ /* 0x000fea0003800000 */
.L_x_129:
[----:B---3--:R-:W-:Y:S05]  /*7d30*/  VIADD R0, R25, 0x20 ;  /* 0x0000002019007836 */ /* 0x008fea0000000000 */
[----:B------:R-:W-:Y:S04]  /*7d40*/  SHF.R.U32.HI R0, RZ, 0x15, R0 ;  /* 0x00000015ff007819 */ /* 0x000fe80000011600 */
[----:B------:R-:W-:Y:S11]  /*7d50*/  LOP3.LUT P0, RZ, R0, 0x3, R51, 0x48, !PT ;  /* 0x0000000300ff7812 */ /* 0x000ff60007804833 */
[----:B------:R-:W-:Y:S02]  /*7d60*/  @!UPT UIADD3 URZ, UPT, UPT, URZ, URZ, URZ ;  /* 0x000000fffffff290 */ /* 0x000fe4000fffe0ff */
[----:B------:R-:W-:Y:S05]  /*7d70*/  @!P0 BRA `(.L_x_134) ;  /* 0x0000000000408947 */ /* 0x000fea0003800000 */
[----:B------:R-:W3:Y:S01]  /*7d80*/  LDCU.64 UR8, c[0x4][0x70] ;  /* 0x01000e00ff0877ac */ /* 0x000ee20008000a00 */
[----:B------:R-:W-:Y:S01]  /*7d90*/  MOV R3, 0x0 ;  /* 0x0000000000037802 */ /* 0x000fe20000000f00 */
[----:B------:R-:W-:Y:S02]  /*7da0*/  HFMA2 R12, -RZ, RZ, 0, 5.9604644775390625e-08 ;  /* 0x00000001ff0c7431 */ /* 0x000fe400000001ff */
[----:B-1----:R-:W-:Y:S02]  /*7db0*/  IMAD.MOV.U32 R8, RZ, RZ, 0x192 ;  /* 0x00000192ff087424 */ /* 0x002fe400078e00ff */
[----:B------:R-:W-:Y:S01]  /*7dc0*/  IMAD.MOV.U32 R13, RZ, RZ, RZ ;  /* 0x000000ffff0d7224 */ /* 0x000fe200078e00ff */
[----:B------:R-:W1:Y:S01]  /*7dd0*/  LDCU.64 UR6, c[0x4][0x78] ;  /* 0x01000f00ff0677ac */ /* 0x000e620008000a00 */
[----:B--2---:R-:W2:Y:S01]  /*7de0*/  LDC.64 R2, c[0x4][R3] ;  /* 0x0100000003027b82 */ /* 0x004ea20000000a00 */
[----:B------:R-:W5:Y:S01]  /*7df0*/  LDCU.64 UR4, c[0x4][0x10] ;  /* 0x01000200ff0477ac */ /* 0x000f620008000a00 */
[----:B---3--:R-:W-:Y:S01]  /*7e00*/  MOV R5, UR9 ;  /* 0x0000000900057c02 */ /* 0x008fe20008000f00 */
[----:B------:R-:W-:Y:S01]  /*7e10*/  IMAD.U32 R4, RZ, RZ, UR8 ;  /* 0x00000008ff047e24 */ /* 0x000fe2000f8e00ff */
[----:B-1----:R-:W-:Y:S01]  /*7e20*/  MOV R7, UR7 ;  /* 0x0000000700077c02 */ /* 0x002fe20008000f00 */
[----:B------:R-:W-:Y:S01]  /*7e30*/  IMAD.U32 R6, RZ, RZ, UR6 ;  /* 0x00000006ff067e24 */ /* 0x000fe2000f8e00ff */
[----:B-----5:R-:W-:Y:S01]  /*7e40*/  MOV R11, UR5 ;  /* 0x00000005000b7c02 */ /* 0x020fe20008000f00 */
[----:B------:R-:W-:Y:S02]  /*7e50*/  IMAD.U32 R10, RZ, RZ, UR4 ;  /* 0x00000004ff0a7e24 */ /* 0x000fe4000f8e00ff */
[----:B------:R-:W-:Y:S07]  /*7e60*/  LEPC R20, `(.L_x_134) ;  /* 0x000000001014794e */ /* 0x000fee0000000000 */
[----:B--2-4-:R-:W-:Y:S05]  /*7e70*/  CALL.ABS.NOINC R2 ;  /* 0x0000000002007343 */ /* 0x014fea0003c00000 */
.L_x_134:
[----:B------:R-:W-:Y:S01]  /*7e80*/  ISETP.NE.AND P6, PT, R62, RZ, PT ;  /* 0x000000ff3e00720c */ /* 0x000fe20003fc5270 */
[----:B------:R-:W-:Y:S05]  /*7e90*/  WARPSYNC.ALL ;  /* 0x0000000000007948 */ /* 0x000fea0003800000 */
[----:B------:R-:W-:Y:S01]  /*7ea0*/  R2UR UR4, R25 ;  /* 0x00000000190472ca */ /* 0x000fe200000e0000 */
[----:B----4-:R-:W-:Y:S01]  /*7eb0*/  HADD2.F32 R3, -RZ, R28.H0_H0 ;  /* 0x2000001cff037230 */ /* 0x010fe20000004100 */
[----:B------:R-:W-:Y:S01]  /*7ec0*/  ISETP.NE.AND P0, PT, R61, RZ, PT ;  /* 0x000000ff3d00720c */ /* 0x000fe20003f05270 */
[----:B------:R-:W-:Y:S01]  /*7ed0*/  HADD2.F32 R20, -RZ, R30.H0_H0 ;  /* 0x2000001eff147230 */ /* 0x000fe20000004100 */
[----:B------:R-:W-:Y:S09]  /*7ee0*/  BSSY.RECONVERGENT B0, `(.L_x_135) ;  /* 0x0000058000007945 */ /* 0x000ff20003800200 */
[----:B-12---:R-:W1:Y:S02]  /*7ef0*/  LDTM.x16 R4, tmem[UR4+0x20] ;  /* 0x00002004000479ee */ /* 0x006e640008240000 */
        /* <DEDUP_REMOVED lines=59> */
[----:B------:R-:W-:Y:S02]  /*82b0*/  LEA R3, R26, UR43, 0x3 ;  /* 0x0000002b1a037c11 */ /* 0x000fe4000f8e18ff */
        /* <DEDUP_REMOVED lines=8> */
[----:B------:R-:W-:Y:S01]  /*8340*/  @P6 SHF.L.U32 R2, R60, 0x1f, RZ ;  /* 0x0000001f3c026819 */ /* 0x000fe200000006ff */
        /* <DEDUP_REMOVED lines=17> */
.L_x_136:
[----:B------:R-:W-:Y:S05]  /*8460*/  BSYNC.RECONVERGENT B0 ;  /* 0x0000000000007941 */ /* 0x000fea0003800200 */
.L_x_135:
        /* <DEDUP_REMOVED lines=19> */
.L_x_140:
[----:B------:R-:W-:Y:S05]  /*85a0*/  BSYNC B0 ;  /* 0x0000000000007941 */ /* 0x000fea0003800000 */
.L_x_139:
[----:B------:R-:W-:Y:S11]  /*85b0*/  ISETP.NE.AND P0, PT, R65, RZ, PT ;  /* 0x000000ff4100720c */ /* 0x000ff60003f05270 */
[----:B------:R-:W-:Y:S02]  /*85c0*/  @!UPT UIADD3 URZ, UPT, UPT, URZ, URZ, URZ ;  /* 0x000000fffffff290 */ /* 0x000fe4000fffe0ff */
[----:B------:R3:W4:Y:S04]  /*85d0*/  @P0 LDS.128 R28, [R26+UR43+0x200] ;  /* 0x0002002b1a1c0984 */ /* 0x0007280008000c00 */
[----:B------:R3:W1:Y:S02]  /*85e0*/  @P0 LDS.128 R36, [R66+0x200] ;  /* 0x0002000042240984 */ /* 0x0006640000000c00 */
.L_x_138:
[----:B------:R-:W-:Y:S05]  /*85f0*/  BSYNC B1 ;  /* 0x0000000000017941 */ /* 0x000fea0003800000 */
.L_x_137:
[----:B--2---:R-:W-:Y:S05]  /*8600*/  VIADD R0, R25, 0x30 ;  /* 0x0000003019007836 */ /* 0x004fea0000000000 */
[----:B------:R-:W-:Y:S04]  /*8610*/  SHF.R.U32.HI R0, RZ, 0x15, R0 ;  /* 0x00000015ff007819 */ /* 0x000fe80000011600 */
[----:B------:R-:W-:Y:S11]  /*8620*/  LOP3.LUT P0, RZ, R0, 0x3, R51, 0x48, !PT ;  /* 0x0000000300ff7812 */ /* 0x000ff60007804833 */
[----:B------:R-:W-:Y:S02]  /*8630*/  @!UPT UIADD3 URZ, UPT, UPT, URZ, URZ, URZ ;  /* 0x000000fffffff290 */ /* 0x000fe4000fffe0ff */
[----:B------:R-:W-:Y:S05]  /*8640*/  @!P0 BRA `(.L_x_142) ;  /* 0x0000000000408947 */ /* 0x000fea0003800000 */
[----:B------:R-:W2:Y:S01]  /*8650*/  LDCU.64 UR8, c[0x4][0x70] ;  /* 0x01000e00ff0877ac */ /* 0x000ea20008000a00 */
[----:B------:R-:W-:Y:S01]  /*8660*/  MOV R3, 0x0 ;  /* 0x0000000000037802 */ /* 0x000fe20000000f00 */
        /* <DEDUP_REMOVED lines=14> */
.L_x_142:
[----:B------:R-:W-:Y:S01]  /*8750*/  ISETP.NE.AND P0, PT, R61, RZ, PT ;  /* 0x000000ff3d00720c */ /* 0x000fe20003f05270 */
[----:B------:R-:W-:Y:S05]  /*8760*/  WARPSYNC.ALL ;  /* 0x0000000000007948 */ /* 0x000fea0003800000 */
[----:B------:R-:W-:Y:S01]  /*8770*/  R2UR UR4, R25 ;  /* 0x00000000190472ca */ /* 0x000fe200000e0000 */
[--C-:B----4-:R-:W-:Y:S01]  /*8780*/  HADD2.F32 R20, -RZ, R28.reuse.H0_H0 ;  /* 0x2000001cff147230 */ /* 0x110fe20000004100 */
[----:B------:R-:W-:Y:S01]  /*8790*/  IADD3 R54, PT, PT, R54, 0xf0, RZ ;  /* 0x000000f036367810 */ /* 0x000fe20007ffe0ff */
[----:B------:R-:W-:Y:S01]  /*87a0*/  HADD2.F32 R21, -RZ, R28.H1_H1 ;  /* 0x3000001cff157230 */ /* 0x000fe20000004100 */
[----:B------:R-:W-:Y:S01]  /*87b0*/  BSSY.RECONVERGENT B0, `(.L_x_143) ;  /* 0x0000054000007945 */ /* 0x000fe20003800200 */
[--C-:B------:R-:W-:Y:S01]  /*87c0*/  HADD2.F32 R25, -RZ, R29.reuse.H0_H0 ;  /* 0x2000001dff197230 */ /* 0x100fe20000004100 */
[----:B------:R-:W-:Y:S01]  /*87d0*/  LOP3.LUT R54, R54, 0xfefffff8, RZ, 0xc0, !PT ;  /* 0xfefffff836367812 */ /* 0x000fe200078ec0ff */
[----:B---3--:R-:W-:Y:S02]  /*87e0*/  HADD2.F32 R26, -RZ, R29.H1_H1 ;  /* 0x3000001dff1a7230 */ /* 0x008fe40000004100 */
[--C-:B------:R-:W-:Y:S02]  /*87f0*/  HADD2.F32 R28, -RZ, R30.reuse.H0_H0 ;  /* 0x2000001eff1c7230 */ /* 0x100fe40000004100 */
[----:B------:R-:W-:Y:S02]  /*8800*/  HADD2.F32 R29, -RZ, R30.H1_H1 ;  /* 0x3000001eff1d7230 */ /* 0x000fe40000004100 */
[----:B-1----:R-:W1:Y:S01]  /*8810*/  LDTM.x16 R4, tmem[UR4+0x30] ;  /* 0x00003004000479ee */ /* 0x002e620008240000 */
[----:B------:R-:W-:Y:S01]  /*8820*/  NOP ;  /* 0x0000000000007918 */ /* 0x000fe20000000000 */
[----:B-1----:R1:W-:Y:S01]  /*8830*/  SYNCS.ARRIVE.TRANS64.RED.A1T0 RZ, [R54+URZ], RZ ;  /* 0x000000ff36ff79a7 */ /* 0x0023e200081004ff */
[--C-:B------:R-:W-:Y:S02]  /*8840*/  HADD2.F32 R30, -RZ, R31.reuse.H0_H0 ;  /* 0x2000001fff1e7230 */ /* 0x100fe40000004100 */
[----:B------:R-:W-:Y:S02]  /*8850*/  HADD2.F32 R31, -RZ, R31.H1_H1 ;  /* 0x3000001fff1f7230 */ /* 0x000fe40000004100 */
        /* <DEDUP_REMOVED lines=8> */
[C---:B------:R-:W-:Y:S01]  /*88e0*/  FMUL R4, R24.reuse, R4 ;  /* 0x0000000418047220 */ /* 0x040fe20000400000 */
[C---:B------:R-:W-:Y:S01]  /*88f0*/  FMUL R5, R24.reuse, R5 ;  /* 0x0000000518057220 */ /* 0x040fe20000400000 */
[C---:B------:R-:W-:Y:S01]  /*8900*/  FMUL R6, R24.reuse, R6 ;  /* 0x0000000618067220 */ /* 0x040fe20000400000 */
[C---:B------:R-:W-:Y:S01]  /*8910*/  FMUL R7, R24.reuse, R7 ;  /* 0x0000000718077220 */ /* 0x040fe20000400000 */
[C---:B------:R-:W-:Y:S01]  /*8920*/  FFMA R4, R27.reuse, R20, R4 ;  /* 0x000000141b047223 */ /* 0x040fe20000000004 */
        /* <DEDUP_REMOVED lines=15> */
[C---:B------:R-:W-:Y:S01]  /*8a20*/  FMUL R12, R24.reuse, R16 ;  /* 0x00000010180c7220 */ /* 0x040fe20000400000 */
[C---:B------:R-:W-:Y:S01]  /*8a30*/  FFMA R0, R27.reuse, R32, R0 ;  /* 0x000000201b007223 */ /* 0x040fe20000000000 */
[C---:B------:R-:W-:Y:S01]  /*8a40*/  FMUL R13, R24.reuse, R17 ;  /* 0x00000011180d7220 */ /* 0x040fe20000400000 */
[----:B------:R-:W-:Y:S01]  /*8a50*/  FFMA R2, R27, R33, R2 ;  /* 0x000000211b027223 */ /* 0x000fe20000000002 */
[----:B------:R-:W-:Y:S01]  /*8a60*/  F2FP.F16.F32.PACK_AB R4, R5, R4 ;  /* 0x000000040504723e */ /* 0x000fe200000000ff */
[C---:B------:R-:W-:Y:S01]  /*8a70*/  FMUL R14, R24.reuse, R18 ;  /* 0x00000012180e7220 */ /* 0x040fe20000400000 */
[----:B------:R-:W-:Y:S01]  /*8a80*/  FFMA R3, R27, R34, R3 ;  /* 0x000000221b037223 */ /* 0x000fe20000000003 */
[----:B------:R-:W-:Y:S01]  /*8a90*/  F2FP.F16.F32.PACK_AB R5, R7, R6 ;  /* 0x000000060705723e */ /* 0x000fe200000000ff */
[----:B------:R-:W-:Y:S01]  /*8aa0*/  FFMA R15, R27, R35, R15 ;  /* 0x000000231b0f7223 */ /* 0x000fe2000000000f */
[----:B------:R-:W-:Y:S01]  /*8ab0*/  FMUL R19, R24, R19 ;  /* 0x0000001318137220 */ /* 0x000fe20000400000 */
[----:B------:R-:W-:Y:S01]  /*8ac0*/  F2FP.F16.F32.PACK_AB R6, R9, R8 ;  /* 0x000000080906723e */ /* 0x000fe200000000ff */
[----:B------:R-:W-:Y:S01]  /*8ad0*/  FFMA R12, R27, R36, R12 ;  /* 0x000000241b0c7223 */ /* 0x000fe2000000000c */
[----:B------:R-:W-:Y:S01]  /*8ae0*/  F2FP.F16.F32.PACK_AB R7, R11, R10 ;  /* 0x0000000a0b07723e */ /* 0x000fe200000000ff */
[C---:B------:R-:W-:Y:S01]  /*8af0*/  FFMA R13, R27.reuse, R37, R13 ;  /* 0x000000251b0d7223 */ /* 0x040fe2000000000d */
[C---:B------:R-:W-:Y:S01]  /*8b00*/  FFMA R14, R27.reuse, R38, R14 ;  /* 0x000000261b0e7223 */ /* 0x040fe2000000000e */
[----:B------:R-:W-:Y:S01]  /*8b10*/  FFMA R19, R27, R39, R19 ;  /* 0x000000271b137223 */ /* 0x000fe20000000013 */
[----:B------:R-:W-:Y:S01]  /*8b20*/  F2FP.F16.F32.PACK_AB R16, R2, R0 ;  /* 0x000000000210723e */ /* 0x000fe200000000ff */
[----:B------:R1:W-:Y:S01]  /*8b30*/  STS.128 [R57+UR43+0x3200], R4 ;  /* 0x0032000439007988 */ /* 0x0003e20008000c2b */
        /* <DEDUP_REMOVED lines=27> */
.L_x_144:
[----:B------:R-:W-:Y:S05]  /*8cf0*/  BSYNC.RECONVERGENT B0 ;  /* 0x0000000000007941 */ /* 0x000fea0003800200 */
.L_x_143:
[----:B------:R-:W-:Y:S01]  /*8d00*/  BAR.SYNC.DEFER_BLOCKING 0x1, 0x80 ;  /* 0x0042000000007b1d */ /* 0x000fe20000010000 */
[----:B------:R-:W-:Y:S01]  /*8d10*/  UISETP.NE.AND UP0, UPT, UR52, -0x4, UPT ;  /* 0xfffffffc3400788c */ /* 0x000fe2000bf05270 */
[----:B------:R-:W-:Y:S08]  /*8d20*/  IADD3 R22, PT, PT, R22, 0x1, RZ ;  /* 0x0000000116167810 */ /* 0x000ff00007ffe0ff */
[----:B------:R-:W-:Y:S05]  /*8d30*/  BRA.U !UP0, `(.L_x_145) ;  /* 0x0000000108287547 */ /* 0x000fea000b800000 */
[----:B------:R-:W-:Y:S01]  /*8d40*/  ISETP.NE.AND P0, PT, R62, RZ, PT ;  /* 0x000000ff3e00720c */ /* 0x000fe20003f05270 */
[----:B------:R-:W-:Y:S01]  /*8d50*/  IMAD.U32 R2, RZ, RZ, UR46 ;  /* 0x0000002eff027e24 */ /* 0x000fe2000f8e00ff */
[----:B------:R-:W-:Y:S01]  /*8d60*/  UIADD3 UR4, UPT, UPT, UR46, 0x1, URZ ;  /* 0x000000012e047890 */ /* 0x000fe2000fffe0ff */
[----:B------:R-:W-:Y:S03]  /*8d70*/  IMAD.U32 R0, RZ, RZ, UR47 ;  /* 0x0000002fff007e24 */ /* 0x000fe6000f8e00ff */
[----:B------:R-:W-:Y:S04]  /*8d80*/  UISETP.NE.AND UP0, UPT, UR4, 0x4, UPT ;  /* 0x000000040400788c */ /* 0x000fe8000bf05270 */
[----:B------:R-:W-:Y:S03]  /*8d90*/  USEL UR46, UR4, URZ, UP0 ;  /* 0x000000ff042e7287 */ /* 0x000fe60008000000 */
[----:B------:R-:W-:Y:S05]  /*8da0*/  @P0 LEA R2, R2, UR43, 0x3 ;  /* 0x0000002b02020c11 */ /* 0x000fea000f8e18ff */
[----:B------:R-:W-:Y:S05]  /*8db0*/  @P0 VIADD R2, R2, 0x80 ;  /* 0x0000008002020836 */ /* 0x000fea0000000000 */
[----:B------:R-:W-:Y:S04]  /*8dc0*/  @P0 PRMT R0, R0, 0x654, R2 ;  /* 0x0000065400000816 */ /* 0x000fe80000000002 */
[----:B------:R2:W-:Y:S03]  /*8dd0*/  @P0 SYNCS.ARRIVE.TRANS64.RED.A1T0 RZ, [R0+URZ], RZ ;  /* 0x000000ff00ff09a7 */ /* 0x0005e600081004ff */
.L_x_145:
[----:B------:R-:W-:Y:S01]  /*8de0*/  R2UR UR4, R52 ;  /* 0x00000000340472ca */ /* 0x000fe200000e0000 */
[----:B------:R-:W-:Y:S01]  /*8df0*/  UISETP.NE.AND UP0, UPT, UR62, URZ, UPT ;  /* 0x000000ff3e00728c */ /* 0x000fe2000bf05270 */
[----:B------:R-:W-:Y:S01]  /*8e00*/  ISETP.NE.AND P0, PT, R56, 0x2, PT ;  /* 0x000000023800780c */ /* 0x000fe20003f05270 */
[----:B------:R-:W-:Y:S01]  /*8e10*/  UIADD3 UR28, UPT, UPT, UR38, UR63, URZ ;  /* 0x0000003f261c7290 */ /* 0x000fe2000fffe0ff */
[----:B------:R-:W-:Y:S01]  /*8e20*/  ISETP.NE.AND P1, PT, R22, 0x4, PT ;  /* 0x000000041600780c */ /* 0x000fe20003f25270 */
[----:B------:R-:W-:Y:S01]  /*8e30*/  UIADD3 UR52, UPT, UPT, UR52, 0x4, URZ ;  /* 0x0000000434347890 */ /* 0x000fe2000fffe0ff */
[----:B------:R-:W-:Y:S01]  /*8e40*/  SEL R2, RZ, 0x1, P0 ;  /* 0x00000001ff027807 */ /* 0x000fe20000000000 */
[----:B------:R-:W-:Y:S01]  /*8e50*/  UMOV UR36, UR61 ;  /* 0x0000003d00247c82 */ /* 0x000fe20008000000 */
[----:B--2---:R-:W-:Y:S02]  /*8e60*/  SEL R0, RZ, 0x1, P1 ;  /* 0x00000001ff007807 */ /* 0x004fe40000800000 */
[----:B------:R-:W-:Y:S02]  /*8e70*/  LOP3.LUT R58, R58, R2, RZ, 0x3c, !PT ;  /* 0x000000023a3a7212 */ /* 0x000fe400078e3cff */
[----:B------:R-:W-:Y:S01]  /*8e80*/  LOP3.LUT R59, R59, R0, RZ, 0x3c, !PT ;  /* 0x000000003b3b7212 */ /* 0x000fe200078e3cff */
[----:B------:R-:W-:Y:S01]  /*8e90*/  UIADD3 UR20, UPT, UPT, UR37, UR4, URZ ;  /* 0x0000000425147290 */ /* 0x000fe2000fffe0ff */
[----:B------:R-:W-:Y:S02]  /*8ea0*/  SEL R56, R56, RZ, P0 ;  /* 0x000000ff38387207 */ /* 0x000fe40000000000 */
[----:B------:R-:W-:Y:S01]  /*8eb0*/  SEL R22, R22, RZ, P1 ;  /* 0x000000ff16167207 */ /* 0x000fe20000800000 */
[----:B------:R-:W-:Y:S08]  /*8ec0*/  BRA.U UP0, `(.L_x_146) ;  /* 0xffffffcd00787547 */ /* 0x000ff0000b83ffff */
[----:B------:R-:W2:Y:S01]  /*8ed0*/  LDCU.64 UR4, c[0x0][0x888] ;  /* 0x00011100ff0477ac */ /* 0x000ea20008000a00 */
[----:B------:R-:W3:Y:S01]  /*8ee0*/  LDCU.64 UR6, c[0x0][0x890] ;  /* 0x00011200ff0677ac */ /* 0x000ee20008000a00 */
[----:B--2---:R-:W-:Y:S02]  /*8ef0*/  ISETP.NE.U32.AND P2, PT, RZ, UR4, PT ;  /* 0x00000004ff007c0c */ /* 0x004fe4000bf45070 */
[----:B---3--:R-:W-:Y:S02]  /*8f00*/  ISETP.NE.U32.AND P1, PT, RZ, UR6, PT ;  /* 0x00000006ff007c0c */ /* 0x008fe4000bf25070 */
[----:B------:R-:W-:Y:S02]  /*8f10*/  ISETP.NE.AND.EX P2, PT, RZ, UR5, PT, P2 ;  /* 0x00000005ff007c0c */ /* 0x000fe4000bf45320 */
[----:B------:R-:W-:-:S13]  /*8f20*/  ISETP.NE.AND.EX P0, PT, RZ, UR7, PT, P1 ;  /* 0x00000007ff007c0c */ /* 0x000fda000bf05310 */
[----:B------:R-:W-:Y:S05]  /*8f30*/  @P2 BRA P0, `(.L_x_147) ;  /* 0x00000000003c2947 */ /* 0x000fea0000000000 */
[----:B------:R-:W-:-:S13]  /*8f40*/  ISETP.NE.AND.EX P1, PT, RZ, UR7, PT, P1 ;  /* 0x00000007ff007c0c */ /* 0x000fda000bf25310 */
[----:B------:R-:W-:Y:S05]  /*8f50*/  @P1 BRA `(.L_x_148) ;  /* 0x00000000000c1947 */ /* 0x000fea0003800000 */
[----:B------:R-:W-:-:S13]  /*8f60*/  FSETP.NEU.AND P0, PT, R27, RZ, PT ;  /* 0x000000ff1b00720b */ /* 0x000fda0003f0d000 */
[----:B------:R-:W-:Y:S05]  /*8f70*/  @!P0 EXIT ;  /* 0x000000000000894d */ /* 0x000fea0003800000 */
[----:B------:R-:W-:Y:S05]  /*8f80*/  BRA `(.L_x_147) ;  /* 0x0000000000287947 */ /* 0x000fea0003800000 */
.L_x_148:
[----:B------:R-:W-:Y:S01]  /*8f90*/  ISETP.NE.AND P0, PT, R55, RZ, PT ;  /* 0x000000ff3700720c */ /* 0x000fe20003f05270 */
[----:B------:R-:W-:-:S12]  /*8fa0*/  BSSY.RECONVERGENT B0, `(.L_x_147) ;  /* 0x0000008000007945 */ /* 0x000fd80003800200 */
[----:B------:R-:W-:Y:S05]  /*8fb0*/  @P0 BRA `(.L_x_149) ;  /* 0x0000000000100947 */ /* 0x000fea0003800000 */
[----:B------:R-:W-:-:S04]  /*8fc0*/  ISETP.NE.U32.AND P0, PT, RZ, UR4, PT ;  /* 0x00000004ff007c0c */ /* 0x000fc8000bf05070 */
[----:B------:R-:W-:-:S13]  /*8fd0*/  ISETP.NE.AND.EX P0, PT, RZ, UR5, PT, P0 ;  /* 0x00000005ff007c0c */ /* 0x000fda000bf05300 */
[----:B------:R-:W-:Y:S05]  /*8fe0*/  @!P0 EXIT ;  /* 0x000000000000894d */ /* 0x000fea0003800000 */
[----:B------:R-:W-:Y:S05]  /*8ff0*/  BRA `(.L_x_150) ;  /* 0x0000000000087947 */ /* 0x000fea0003800000 */
.L_x_149:
[----:B------:R-:W-:-:S13]  /*9000*/  FSETP.NEU.AND P0, PT, R27, RZ, PT ;  /* 0x000000ff1b00720b */ /* 0x000fda0003f0d000 */
[----:B------:R-:W-:Y:S05]  /*9010*/  @!P0 EXIT ;  /* 0x000000000000894d */ /* 0x000fea0003800000 */
.L_x_150:
[----:B------:R-:W-:Y:S05]  /*9020*/  BSYNC.RECONVERGENT B0 ;  /* 0x0000000000007941 */ /* 0x000fea0003800200 */
.L_x_147:
[----:B------:R-:W-:Y:S01]  /*9030*/  ULEA UR6, UR46, UR43, 0x3 ;  /* 0x0000002b2e067291 */ /* 0x000fe2000f8e18ff */
[----:B------:R-:W-:-:S04]  /*9040*/  DEPBAR.LE SB0, 0x0 ;  /* 0x000080000000791a */ /* 0x000fc80000000000 */
[----:B------:R-:W-:-:S04]  /*9050*/  UIADD3 UR6, UPT, UPT, UR6, 0x80, URZ ;  /* 0x0000008006067890 */ /* 0x000fc8000fffe0ff */
[----:B------:R-:W-:-:S09]  /*9060*/  UPRMT UR6, UR47, 0x654, UR6 ;  /* 0x000006542f067896 */ /* 0x000fd20008000006 */
[----:B------:R-:W-:Y:S01]  /*9070*/  SYNCS.ARRIVE.TRANS64.RED.A1T0 RZ, [UR6], RZ ;  /* 0x000000ffffff79a7 */ /* 0x000fe20008100406 */
[----:B------:R-:W-:Y:S05]  /*9080*/  EXIT ;  /* 0x000000000000794d */ /* 0x000fea0003800000 */
.L_x_24:
[----:B--2---:R2:W3:Y:S02]  /*9090*/  SYNCS.PHASECHK.TRANS64.TRYWAIT P0, [R0+URZ+0x120], R2 ;  /* 0x00012002000075a7 */ /* 0x0044e400080011ff */
[----:B---3--:R-:W-:Y:S05]  /*90a0*/  @!P0 NANOSLEEP.SYNCS 0x989680 ;  /* 0x009896800000895d */ /* 0x008fea0003900000 */
[----:B------:R-:W3:Y:S02]  /*90b0*/  @!P0 SYNCS.PHASECHK.TRANS64 P0, [R0+URZ+0x120], R2 ;  /* 0x00012002000085a7 */ /* 0x000ee400080010ff */
[----:B---3--:R-:W-:Y:S05]  /*90c0*/  @!P0 BRA `(.L_x_24) ;  /* 0xfffffffc00f08947 */ /* 0x008fea000383ffff */
[----:B------:R-:W-:Y:S05]  /*90d0*/  BRA `(.L_x_151) ;  /* 0xffffff8800b87947 */ /* 0x000fea000383ffff */
.L_x_27:
[----:B-1----:R-:W-:-:S07]  /*90e0*/  MOV R0, UR33 ;  /* 0x0000002100007c02 */ /* 0x002fce0008000f00 */
.L_x_152:
[----:B-1----:R1:W2:Y:S02]  /*90f0*/  SYNCS.PHASECHK.TRANS64.TRYWAIT P0, [R0+URZ+0x30], R3 ;  /* 0x00003003000075a7 */ /* 0x0022a400080011ff */
[----:B--2---:R-:W-:Y:S05]  /*9100*/  @!P0 NANOSLEEP.SYNCS 0x989680 ;  /* 0x009896800000895d */ /* 0x004fea0003900000 */
[----:B------:R-:W2:Y:S02]  /*9110*/  @!P0 SYNCS.PHASECHK.TRANS64 P0, [R0+URZ+0x30], R3 ;  /* 0x00003003000085a7 */ /* 0x000ea400080010ff */
[----:B--2---:R-:W-:Y:S05]  /*9120*/  @!P0 BRA `(.L_x_152) ;  /* 0xfffffffc00f08947 */ /* 0x004fea000383ffff */
[----:B------:R-:W-:Y:S05]  /*9130*/  BRA `(.L_x_26) ;  /* 0xffffff8c00107947 */ /* 0x000fea000383ffff */
.L_x_34:
[----:B-1----:R-:W-:-:S07]  /*9140*/  MOV R0, UR17 ;  /* 0x0000001100007c02 */ /* 0x002fce0008000f00 */
.L_x_153:
[----:B-1----:R1:W2:Y:S02]  /*9150*/  SYNCS.PHASECHK.TRANS64.TRYWAIT P0, [R0+URZ+0x30], R3 ;  /* 0x00003003000075a7 */ /* 0x0022a400080011ff */
[----:B--2---:R-:W-:Y:S05]  /*9160*/  @!P0 NANOSLEEP.SYNCS 0x989680 ;  /* 0x009896800000895d */ /* 0x004fea0003900000 */
[----:B------:R-:W2:Y:S02]  /*9170*/  @!P0 SYNCS.PHASECHK.TRANS64 P0, [R0+URZ+0x30], R3 ;  /* 0x00003003000085a7 */ /* 0x000ea400080010ff */
[----:B--2---:R-:W-:Y:S05]  /*9180*/  @!P0 BRA `(.L_x_153) ;  /* 0xfffffffc00f08947 */ /* 0x004fea000383ffff */
[----:B------:R-:W-:Y:S05]  /*9190*/  BRA `(.L_x_33) ;  /* 0xffffff8c00e07947 */ /* 0x000fea000383ffff */
.L_x_39:
[----:B-1----:R1:W2:Y:S02]  /*91a0*/  SYNCS.PHASECHK.TRANS64.TRYWAIT P0, [R3+URZ+0xb0], R0 ;  /* 0x0000b000030075a7 */ /* 0x0022a400080011ff */
[----:B--2---:R-:W-:Y:S05]  /*91b0*/  @!P0 NANOSLEEP.SYNCS 0x989680 ;  /* 0x009896800000895d */ /* 0x004fea0003900000 */
[----:B------:R-:W2:Y:S02]  /*91c0*/  @!P0 SYNCS.PHASECHK.TRANS64 P0, [R3+URZ+0xb0], R0 ;  /* 0x0000b000030085a7 */ /* 0x000ea400080010ff */
[----:B--2---:R-:W-:Y:S05]  /*91d0*/  @!P0 BRA `(.L_x_39) ;  /* 0xfffffffc00f08947 */ /* 0x004fea000383ffff */
[----:B------:R-:W-:Y:S05]  /*91e0*/  BRA `(.L_x_154) ;  /* 0xffffff9000987947 */ /* 0x000fea000383ffff */
.L_x_43:
[----:B------:R-:W-:-:S07]  /*91f0*/  MOV R0, UR4 ;  /* 0x0000000400007c02 */ /* 0x000fce0008000f00 */
.L_x_155:
[----:B-1----:R1:W2:Y:S02]  /*9200*/  SYNCS.PHASECHK.TRANS64.TRYWAIT P0, [R0+URZ], R2 ;  /* 0x00000002000075a7 */ /* 0x0022a400080011ff */
[----:B--2---:R-:W-:Y:S05]  /*9210*/  @!P0 NANOSLEEP.SYNCS 0x989680 ;  /* 0x009896800000895d */ /* 0x004fea0003900000 */
[----:B------:R-:W2:Y:S02]  /*9220*/  @!P0 SYNCS.PHASECHK.TRANS64 P0, [R0+URZ], R2 ;  /* 0x00000002000085a7 */ /* 0x000ea400080010ff */
[----:B--2---:R-:W-:Y:S05]  /*9230*/  @!P0 BRA `(.L_x_155) ;  /* 0xfffffffc00f08947 */ /* 0x004fea000383ffff */
[----:B------:R-:W-:Y:S05]  /*9240*/  BRA `(.L_x_156) ;  /* 0xffffff9800407947 */ /* 0x000fea000383ffff */
.L_x_44:
[----:B------:R-:W-:-:S07]  /*9250*/  MOV R0, UR5 ;  /* 0x0000000500007c02 */ /* 0x000fce0008000f00 */
.L_x_157:
[----:B-1----:R1:W2:Y:S02]  /*9260*/  SYNCS.PHASECHK.TRANS64.TRYWAIT P0, [R0+URZ], R3 ;  /* 0x00000003000075a7 */ /* 0x0022a400080011ff */
[----:B--2---:R-:W-:Y:S05]  /*9270*/  @!P0 NANOSLEEP.SYNCS 0x989680 ;  /* 0x009896800000895d */ /* 0x004fea0003900000 */
[----:B------:R-:W2:Y:S02]  /*9280*/  @!P0 SYNCS.PHASECHK.TRANS64 P0, [R0+URZ], R3 ;  /* 0x00000003000085a7 */ /* 0x000ea400080010ff */
[----:B--2---:R-:W-:Y:S05]  /*9290*/  @!P0 BRA `(.L_x_157) ;  /* 0xfffffffc00f08947 */ /* 0x004fea000383ffff */
[----:B------:R-:W-:Y:S05]  /*92a0*/  BRA `(.L_x_158) ;  /* 0xffffff98004c7947 */ /* 0x000fea000383ffff */
.L_x_45:
[----:B------:R-:W-:-:S07]  /*92b0*/  MOV R0, UR5 ;  /* 0x0000000500007c02 */ /* 0x000fce0008000f00 */
.L_x_159:
[----:B-1----:R1:W2:Y:S02]  /*92c0*/  SYNCS.PHASECHK.TRANS64.TRYWAIT P0, [R0+URZ], R3 ;  /* 0x00000003000075a7 */ /* 0x0022a400080011ff */
[----:B--2---:R-:W-:Y:S05]  /*92d0*/  @!P0 NANOSLEEP.SYNCS 0x989680 ;  /* 0x009896800000895d */ /* 0x004fea0003900000 */
[----:B------:R-:W2:Y:S02]  /*92e0*/  @!P0 SYNCS.PHASECHK.TRANS64 P0, [R0+URZ], R3 ;  /* 0x00000003000085a7 */ /* 0x000ea400080010ff */
[----:B--2---:R-:W-:Y:S05]  /*92f0*/  @!P0 BRA `(.L_x_159) ;  /* 0xfffffffc00f08947 */ /* 0x004fea000383ffff */
[----:B------:R-:W-:Y:S05]  /*9300*/  BRA `(.L_x_160) ;  /* 0xffffff9800587947 */ /* 0x000fea000383ffff */
.L_x_46:
[----:B------:R-:W-:-:S07]  /*9310*/  MOV R0, UR5 ;  /* 0x0000000500007c02 */ /* 0x000fce0008000f00 */
.L_x_161:
[----:B-1----:R1:W2:Y:S02]  /*9320*/  SYNCS.PHASECHK.TRANS64.TRYWAIT P0, [R0+URZ], R3 ;  /* 0x00000003000075a7 */ /* 0x0022a400080011ff */
[----:B--2---:R-:W-:Y:S05]  /*9330*/  @!P0 NANOSLEEP.SYNCS 0x989680 ;  /* 0x009896800000895d */ /* 0x004fea0003900000 */
[----:B------:R-:W2:Y:S02]  /*9340*/  @!P0 SYNCS.PHASECHK.TRANS64 P0, [R0+URZ], R3 ;  /* 0x00000003000085a7 */ /* 0x000ea400080010ff */
[----:B--2---:R-:W-:Y:S05]  /*9350*/  @!P0 BRA `(.L_x_161) ;  /* 0xfffffffc00f08947 */ /* 0x004fea000383ffff */
[----:B------:R-:W-:Y:S05]  /*9360*/  BRA `(.L_x_162) ;  /* 0xffffff9800647947 */ /* 0x000fea000383ffff */
.L_x_47:
[----:B------:R-:W-:-:S07]  /*9370*/  MOV R0, UR5 ;  /* 0x0000000500007c02 */ /* 0x000fce0008000f00 */
.L_x_163:
[----:B-1----:R1:W2:Y:S02]  /*9380*/  SYNCS.PHASECHK.TRANS64.TRYWAIT P0, [R0+URZ], R3 ;  /* 0x00000003000075a7 */ /* 0x0022a400080011ff */
[----:B--2---:R-:W-:Y:S05]  /*9390*/  @!P0 NANOSLEEP.SYNCS 0x989680 ;  /* 0x009896800000895d */ /* 0x004fea0003900000 */
[----:B------:R-:W2:Y:S02]  /*93a0*/  @!P0 SYNCS.PHASECHK.TRANS64 P0, [R0+URZ], R3 ;  /* 0x00000003000085a7 */ /* 0x000ea400080010ff */
[----:B--2---:R-:W-:Y:S05]  /*93b0*/  @!P0 BRA `(.L_x_163) ;  /* 0xfffffffc00f08947 */ /* 0x004fea000383ffff */
[----:B------:R-:W-:Y:S05]  /*93c0*/  BRA `(.L_x_164) ;  /* 0xffffff9800707947 */ /* 0x000fea000383ffff */
.L_x_50:
[----:B--2---:R2:W3:Y:S02]  /*93d0*/  SYNCS.PHASECHK.TRANS64.TRYWAIT P0, [R2+URZ+0x110], R4 ;  /* 0x00011004020075a7 */ /* 0x0044e400080011ff */
[----:B---3--:R-:W-:Y:S05]  /*93e0*/  @!P0 NANOSLEEP.SYNCS 0x989680 ;  /* 0x009896800000895d */ /* 0x008fea0003900000 */
[----:B------:R-:W3:Y:S02]  /*93f0*/  @!P0 SYNCS.PHASECHK.TRANS64 P0, [R2+URZ+0x110], R4 ;  /* 0x00011004020085a7 */ /* 0x000ee400080010ff */
[----:B---3--:R-:W-:Y:S05]  /*9400*/  @!P0 BRA `(.L_x_50) ;  /* 0xfffffffc00f08947 */ /* 0x008fea000383ffff */
[----:B------:R-:W-:Y:S05]  /*9410*/  BRA `(.L_x_165) ;  /* 0xffffff9800cc7947 */ /* 0x000fea000383ffff */
.L_x_51:
[----:B------:R-:W-:-:S07]  /*9420*/  MOV R2, UR4 ;  /* 0x0000000400027c02 */ /* 0x000fce0008000f00 */
.L_x_166:
[----:B--2---:R2:W3:Y:S02]  /*9430*/  SYNCS.PHASECHK.TRANS64.TRYWAIT P0, [R2+URZ+0xc0], R5 ;  /* 0x0000c005020075a7 */ /* 0x0044e400080011ff */
[----:B---3--:R-:W-:Y:S05]  /*9440*/  @!P0 NANOSLEEP.SYNCS 0x989680 ;  /* 0x009896800000895d */ /* 0x008fea0003900000 */
[----:B------:R-:W3:Y:S02]  /*9450*/  @!P0 SYNCS.PHASECHK.TRANS64 P0, [R2+URZ+0xc0], R5 ;  /* 0x0000c005020085a7 */ /* 0x000ee400080010ff */
[----:B---3--:R-:W-:Y:S05]  /*9460*/  @!P0 BRA `(.L_x_166) ;  /* 0xfffffffc00f08947 */ /* 0x008fea000383ffff */
[----:B------:R-:W-:Y:S05]  /*9470*/  BRA `(.L_x_167) ;  /* 0xffffff9800dc7947 */ /* 0x000fea000383ffff */
.L_x_52:
[----:B--2---:R2:W3:Y:S02]  /*9480*/  SYNCS.PHASECHK.TRANS64.TRYWAIT P1, [R2+URZ+0xb0], R4 ;  /* 0x0000b004020075a7 */ /* 0x0044e400080211ff */
[----:B---3--:R-:W-:Y:S05]  /*9490*/  @!P1 NANOSLEEP.SYNCS 0x989680 ;  /* 0x009896800000995d */ /* 0x008fea0003900000 */
[----:B------:R-:W3:Y:S02]  /*94a0*/  @!P1 SYNCS.PHASECHK.TRANS64 P1, [R2+URZ+0xb0], R4 ;  /* 0x0000b004020095a7 */ /* 0x000ee400080210ff */
[----:B---3--:R-:W-:Y:S05]  /*94b0*/  @!P1 BRA `(.L_x_52) ;  /* 0xfffffffc00f09947 */ /* 0x008fea000383ffff */
[----:B------:R-:W-:Y:S05]  /*94c0*/  BRA `(.L_x_168) ;  /* 0xffffff9c000c7947 */ /* 0x000fea000383ffff */
.L_x_55:
[----:B------:R-:W-:-:S07]  /*94d0*/  MOV R0, UR4 ;  /* 0x0000000400007c02 */ /* 0x000fce0008000f00 */
.L_x_169:
[----:B--2---:R2:W3:Y:S02]  /*94e0*/  SYNCS.PHASECHK.TRANS64.TRYWAIT P0, [R0+URZ+0xc0], R2 ;  /* 0x0000c002000075a7 */ /* 0x0044e400080011ff */
[----:B---3--:R-:W-:Y:S05]  /*94f0*/  @!P0 NANOSLEEP.SYNCS 0x989680 ;  /* 0x009896800000895d */ /* 0x008fea0003900000 */
[----:B------:R-:W3:Y:S02]  /*9500*/  @!P0 SYNCS.PHASECHK.TRANS64 P0, [R0+URZ+0xc0], R2 ;  /* 0x0000c002000085a7 */ /* 0x000ee400080010ff */
[----:B---3--:R-:W-:Y:S05]  /*9510*/  @!P0 BRA `(.L_x_169) ;  /* 0xfffffffc00f08947 */ /* 0x008fea000383ffff */
[----:B------:R-:W-:Y:S05]  /*9520*/  BRA `(.L_x_54) ;  /* 0xffffff9c00607947 */ /* 0x000fea000383ffff */
.L_x_64:
[----:B--2---:R-:W-:-:S04]  /*9530*/  MOV R5, UR5 ;  /* 0x0000000500057c02 */ /* 0x004fc80008000f00 */
[----:B------:R2:W3:Y:S03]  /*9540*/  SYNCS.PHASECHK.TRANS64.TRYWAIT P0, [R5+URZ+0x8], R6 ;  /* 0x00000806050075a7 */ /* 0x0004e600080011ff */
[----:B---3--:R-:W-:Y:S05]  /*9550*/  @!P0 NANOSLEEP.SYNCS 0x989680 ;  /* 0x009896800000895d */ /* 0x008fea0003900000 */
[----:B------:R-:W3:Y:S02]  /*9560*/  @!P0 SYNCS.PHASECHK.TRANS64 P0, [R5+URZ+0x8], R6 ;  /* 0x00000806050085a7 */ /* 0x000ee400080010ff */
[----:B---3--:R-:W-:Y:S05]  /*9570*/  @!P0 BRA `(.L_x_64) ;  /* 0xfffffffc00ec8947 */ /* 0x008fea000383ffff */
[----:B------:R-:W-:Y:S05]  /*9580*/  BRA `(.L_x_63) ;  /* 0xffffffa000147947 */ /* 0x000fea000383ffff */
.L_x_66:
[----:B------:R-:W-:Y:S01]  /*9590*/  BSSY B0, `(.L_x_170) ;  /* 0x0000006000007945 */ /* 0x000fe20003800000 */
[----:B------:R-:W-:-:S07]  /*95a0*/  MOV R15, 0xffffffff ;  /* 0xffffffff000f7802 */ /* 0x000fce0000000f00 */
[----:B-12--5:R-:W-:Y:S05]  /*95b0*/  WARPSYNC.COLLECTIVE R15, `(.L_x_171) ;  /* 0x000000000f0c7348 */ /* 0x026fea0003c00000 */
[----:B------:R-:W-:Y:S02]  /*95c0*/  ELECT P6, UR79, PT ;  /* 0x00000000004f782f */ /* 0x000fe400038c0000 */
[----:B------:R-:W-:Y:S01]  /*95d0*/  MOV R14, UR79 ;  /* 0x0000004f000e7c02 */ /* 0x000fe20008000f00 */
[----:B-12--5:R-:W-:Y:S10]  /*95e0*/  ENDCOLLECTIVE ;  /* 0x000000000000791b */ /* 0x026ff40003800000 */
.L_x_171:
[----:B------:R-:W-:Y:S05]  /*95f0*/  BSYNC B0 ;  /* 0x0000000000007941 */ /* 0x000fea0003800000 */
.L_x_170:
[----:B------:R-:W-:Y:S05]  /*9600*/  BRA `(.L_x_172) ;  /* 0xffffffa000447947 */ /* 0x000fea000383ffff */
.L_x_68:
[----:B--2---:R-:W-:-:S04]  /*9610*/  MOV R0, UR5 ;  /* 0x0000000500007c02 */ /* 0x004fc80008000f00 */
[----:B------:R2:W3:Y:S03]  /*9620*/  SYNCS.PHASECHK.TRANS64.TRYWAIT P0, [R0+URZ+0x8], R4 ;  /* 0x00000804000075a7 */ /* 0x0004e600080011ff */
[----:B---3--:R-:W-:Y:S05]  /*9630*/  @!P0 NANOSLEEP.SYNCS 0x989680 ;  /* 0x009896800000895d */ /* 0x008fea0003900000 */
[----:B------:R-:W3:Y:S02]  /*9640*/  @!P0 SYNCS.PHASECHK.TRANS64 P0, [R0+URZ+0x8], R4 ;  /* 0x00000804000085a7 */ /* 0x000ee400080010ff */
[----:B---3--:R-:W-:Y:S05]  /*9650*/  @!P0 BRA `(.L_x_68) ;  /* 0xfffffffc00ec8947 */ /* 0x008fea000383ffff */
[----:B------:R-:W-:Y:S05]  /*9660*/  BRA `(.L_x_67) ;  /* 0xffffffa000487947 */ /* 0x000fea000383ffff */
.L_x_69:
[----:B-1----:R1:W2:Y:S02]  /*9670*/  SYNCS.PHASECHK.TRANS64.TRYWAIT P0, [R0+URZ+0xb0], R4 ;  /* 0x0000b004000075a7 */ /* 0x0022a400080011ff */
[----:B--2---:R-:W-:Y:S05]  /*9680*/  @!P0 NANOSLEEP.SYNCS 0x989680 ;  /* 0x009896800000895d */ /* 0x004fea0003900000 */
[----:B------:R-:W2:Y:S02]  /*9690*/  @!P0 SYNCS.PHASECHK.TRANS64 P0, [R0+URZ+0xb0], R4 ;  /* 0x0000b004000085a7 */ /* 0x000ea400080010ff */
[----:B--2---:R-:W-:Y:S05]  /*96a0*/  @!P0 BRA `(.L_x_69) ;  /* 0xfffffffc00f08947 */ /* 0x004fea000383ffff */
[----:B------:R-:W-:Y:S05]  /*96b0*/  BRA `(.L_x_173) ;  /* 0xffffffa400307947 */ /* 0x000fea000383ffff */
.L_x_71:
[----:B------:R-:W-:-:S07]  /*96c0*/  MOV R0, UR31 ;  /* 0x0000001f00007c02 */ /* 0x000fce0008000f00 */
.L_x_174:
[----:B-1----:R1:W2:Y:S02]  /*96d0*/  SYNCS.PHASECHK.TRANS64.TRYWAIT P0, [R0+URZ+0xf0], R4 ;  /* 0x0000f004000075a7 */ /* 0x0022a400080011ff */
[----:B--2---:R-:W-:Y:S05]  /*96e0*/  @!P0 NANOSLEEP.SYNCS 0x989680 ;  /* 0x009896800000895d */ /* 0x004fea0003900000 */
[----:B------:R-:W2:Y:S02]  /*96f0*/  @!P0 SYNCS.PHASECHK.TRANS64 P0, [R0+URZ+0xf0], R4 ;  /* 0x0000f004000085a7 */ /* 0x000ea400080010ff */
[----:B--2---:R-:W-:Y:S05]  /*9700*/  @!P0 BRA `(.L_x_174) ;  /* 0xfffffffc00f08947 */ /* 0x004fea000383ffff */
[----:B------:R-:W-:Y:S05]  /*9710*/  BRA `(.L_x_175) ;  /* 0xffffffa4007c7947 */ /* 0x000fea000383ffff */
.L_x_74:
[----:B------:R-:W-:Y:S07]  /*9720*/  MOV R0, UR5 ;  /* 0x0000000500007c02 */ /* 0x000fee0008000f00 */
.L_x_176:
[----:B-1----:R1:W2:Y:S02]  /*9730*/  SYNCS.PHASECHK.TRANS64.TRYWAIT P0, [R0+URZ], R4 ;  /* 0x00000004000075a7 */ /* 0x0022a400080011ff */
[----:B--2---:R-:W-:Y:S05]  /*9740*/  @!P0 NANOSLEEP.SYNCS 0x989680 ;  /* 0x009896800000895d */ /* 0x004fea0003900000 */
[----:B------:R-:W2:Y:S02]  /*9750*/  @!P0 SYNCS.PHASECHK.TRANS64 P0, [R0+URZ], R4 ;  /* 0x00000004000085a7 */ /* 0x000ea400080010ff */
[----:B--2---:R-:W-:Y:S05]  /*9760*/  @!P0 BRA `(.L_x_176) ;  /* 0xfffffffc00f08947 */ /* 0x004fea000383ffff */
[----:B------:R-:W-:Y:S05]  /*9770*/  BRA `(.L_x_73) ;  /* 0xffffffa400907947 */ /* 0x000fea000383ffff */
.L_x_78:
[----:B-1----:R-:W-:-:S07]  /*9780*/  MOV R0, UR4 ;  /* 0x0000000400007c02 */ /* 0x002fce0008000f00 */
.L_x_177:
[----:B-1----:R1:W2:Y:S02]  /*9790*/  SYNCS.PHASECHK.TRANS64.TRYWAIT P0, [R0+URZ], R2 ;  /* 0x00000002000075a7 */ /* 0x0022a400080011ff */
[----:B--2---:R-:W-:Y:S05]  /*97a0*/  @!P0 NANOSLEEP.SYNCS 0x989680 ;  /* 0x009896800000895d */ /* 0x004fea0003900000 */
[----:B------:R-:W2:Y:S02]  /*97b0*/  @!P0 SYNCS.PHASECHK.TRANS64 P0, [R0+URZ], R2 ;  /* 0x00000002000085a7 */ /* 0x000ea400080010ff */
[----:B--2---:R-:W-:Y:S05]  /*97c0*/  @!P0 BRA `(.L_x_177) ;  /* 0xfffffffc00f08947 */ /* 0x004fea000383ffff */
[----:B------:R-:W-:Y:S05]  /*97d0*/  BRA `(.L_x_178) ;  /* 0xffffffa800847947 */ /* 0x000fea000383ffff */
.L_x_79:
[----:B------:R-:W-:-:S07]  /*97e0*/  MOV R0, UR5 ;  /* 0x0000000500007c02 */ /* 0x000fce0008000f00 */
.L_x_179:
[----:B-1----:R1:W2:Y:S02]  /*97f0*/  SYNCS.PHASECHK.TRANS64.TRYWAIT P0, [R0+URZ], R3 ;  /* 0x00000003000075a7 */ /* 0x0022a400080011ff */
[----:B--2---:R-:W-:Y:S05]  /*9800*/  @!P0 NANOSLEEP.SYNCS 0x989680 ;  /* 0x009896800000895d */ /* 0x004fea0003900000 */
[----:B------:R-:W2:Y:S02]  /*9810*/  @!P0 SYNCS.PHASECHK.TRANS64 P0, [R0+URZ], R3 ;  /* 0x00000003000085a7 */ /* 0x000ea400080010ff */
[----:B--2---:R-:W-:Y:S05]  /*9820*/  @!P0 BRA `(.L_x_179) ;  /* 0xfffffffc00f08947 */ /* 0x004fea000383ffff */
[----:B------:R-:W-:Y:S05]  /*9830*/  BRA `(.L_x_180) ;  /* 0xffffffa800907947 */ /* 0x000fea000383ffff */
.L_x_80:
[----:B------:R-:W-:-:S07]  /*9840*/  MOV R0, UR5 ;  /* 0x0000000500007c02 */ /* 0x000fce0008000f00 */
.L_x_181:
[----:B-1----:R1:W2:Y:S02]  /*9850*/  SYNCS.PHASECHK.TRANS64.TRYWAIT P0, [R0+URZ], R3 ;  /* 0x00000003000075a7 */ /* 0x0022a400080011ff */
[----:B--2---:R-:W-:Y:S05]  /*9860*/  @!P0 NANOSLEEP.SYNCS 0x989680 ;  /* 0x009896800000895d */ /* 0x004fea0003900000 */
[----:B------:R-:W2:Y:S02]  /*9870*/  @!P0 SYNCS.PHASECHK.TRANS64 P0, [R0+URZ], R3 ;  /* 0x00000003000085a7 */ /* 0x000ea400080010ff */
[----:B--2---:R-:W-:Y:S05]  /*9880*/  @!P0 BRA `(.L_x_181) ;  /* 0xfffffffc00f08947 */ /* 0x004fea000383ffff */
[----:B------:R-:W-:Y:S05]  /*9890*/  BRA `(.L_x_182) ;  /* 0xffffffa8009c7947 */ /* 0x000fea000383ffff */
.L_x_83:
[----:B------:R-:W-:-:S07]  /*98a0*/  MOV R0, UR26 ;  /* 0x0000001a00007c02 */ /* 0x000fce0008000f00 */
.L_x_183:
[----:B-1----:R1:W2:Y:S02]  /*98b0*/  SYNCS.PHASECHK.TRANS64.TRYWAIT P1, [R0+URZ+0x130], R2 ;  /* 0x00013002000075a7 */ /* 0x0022a400080211ff */
[----:B--2---:R-:W-:Y:S05]  /*98c0*/  @!P1 NANOSLEEP.SYNCS 0x989680 ;  /* 0x009896800000995d */ /* 0x004fea0003900000 */
[----:B------:R-:W2:Y:S02]  /*98d0*/  @!P1 SYNCS.PHASECHK.TRANS64 P1, [R0+URZ+0x130], R2 ;  /* 0x00013002000095a7 */ /* 0x000ea400080210ff */
[----:B--2---:R-:W-:Y:S05]  /*98e0*/  @!P1 BRA `(.L_x_183) ;  /* 0xfffffffc00f09947 */ /* 0x004fea000383ffff */
[----:B------:R-:W-:Y:S05]  /*98f0*/  BRA `(.L_x_184) ;  /* 0xffffffa800e87947 */ /* 0x000fea000383ffff */
.L_x_88:
[----:B---3--:R3:W4:Y:S02]  /*9900*/  SYNCS.PHASECHK.TRANS64.TRYWAIT P0, [R12+URZ+0xb0], R0 ;  /* 0x0000b0000c0075a7 */ /* 0x00872400080011ff */
[----:B----4-:R-:W-:Y:S05]  /*9910*/  @!P0 NANOSLEEP.SYNCS 0x989680 ;  /* 0x009896800000895d */ /* 0x010fea0003900000 */
[----:B------:R-:W4:Y:S02]  /*9920*/  @!P0 SYNCS.PHASECHK.TRANS64 P0, [R12+URZ+0xb0], R0 ;  /* 0x0000b0000c0085a7 */ /* 0x000f2400080010ff */
[----:B----4-:R-:W-:Y:S05]  /*9930*/  @!P0 BRA `(.L_x_88) ;  /* 0xfffffffc00f08947 */ /* 0x010fea000383ffff */
[----:B------:R-:W-:Y:S05]  /*9940*/  BRA `(.L_x_185) ;  /* 0xffffffb000107947 */ /* 0x000fea000383ffff */
.L_x_91:
[----:B-1----:R-:W-:Y:S07]  /*9950*/  MOV R0, UR21 ;  /* 0x0000001500007c02 */ /* 0x002fee0008000f00 */
.L_x_186:
[----:B-1----:R1:W3:Y:S02]  /*9960*/  SYNCS.PHASECHK.TRANS64.TRYWAIT P2, [R0+URZ+0xa8], R6 ;  /* 0x0000a806000075a7 */ /* 0x0022e400080411ff */
[----:B---3--:R-:W-:Y:S05]  /*9970*/  @!P2 NANOSLEEP.SYNCS 0x989680 ;  /* 0x009896800000a95d */ /* 0x008fea0003900000 */
[----:B------:R-:W3:Y:S02]  /*9980*/  @!P2 SYNCS.PHASECHK.TRANS64 P2, [R0+URZ+0xa8], R6 ;  /* 0x0000a8060000a5a7 */ /* 0x000ee400080410ff */
[----:B---3--:R-:W-:Y:S05]  /*9990*/  @!P2 BRA `(.L_x_186) ;  /* 0xfffffffc00f0a947 */ /* 0x008fea000383ffff */
[----:B------:R-:W-:Y:S05]  /*99a0*/  BRA `(.L_x_90) ;  /* 0xffffffb400787947 */ /* 0x000fea000383ffff */
.L_x_94:
[----:B------:R-:W-:Y:S07]  /*99b0*/  MOV R0, UR21 ;  /* 0x0000001500007c02 */ /* 0x000fee0008000f00 */
.L_x_187:
[----:B-1----:R1:W3:Y:S02]  /*99c0*/  SYNCS.PHASECHK.TRANS64.TRYWAIT P0, [R0+URZ+0x80], R9 ;  /* 0x00008009000075a7 */ /* 0x0022e400080011ff */
[----:B---3--:R-:W-:Y:S05]  /*99d0*/  @!P0 NANOSLEEP.SYNCS 0x989680 ;  /* 0x009896800000895d */ /* 0x008fea0003900000 */
[----:B------:R-:W3:Y:S02]  /*99e0*/  @!P0 SYNCS.PHASECHK.TRANS64 P0, [R0+URZ+0x80], R9 ;  /* 0x00008009000085a7 */ /* 0x000ee400080010ff */
[----:B---3--:R-:W-:Y:S05]  /*99f0*/  @!P0 BRA `(.L_x_187) ;  /* 0xfffffffc00f08947 */ /* 0x008fea000383ffff */
[----:B------:R-:W-:Y:S05]  /*9a00*/  BRA `(.L_x_188) ;  /* 0xffffffb400d47947 */ /* 0x000fea000383ffff */
.L_x_95:
[----:B------:R-:W-:Y:S07]  /*9a10*/  MOV R0, UR21 ;  /* 0x0000001500007c02 */ /* 0x000fee0008000f00 */
.L_x_189:
[----:B-1----:R1:W3:Y:S02]  /*9a20*/  SYNCS.PHASECHK.TRANS64.TRYWAIT P0, [R0+URZ+0x88], R9 ;  /* 0x00008809000075a7 */ /* 0x0022e400080011ff */
[----:B---3--:R-:W-:Y:S05]  /*9a30*/  @!P0 NANOSLEEP.SYNCS 0x989680 ;  /* 0x009896800000895d */ /* 0x008fea0003900000 */
[----:B------:R-:W3:Y:S02]  /*9a40*/  @!P0 SYNCS.PHASECHK.TRANS64 P0, [R0+URZ+0x88], R9 ;  /* 0x00008809000085a7 */ /* 0x000ee400080010ff */
[----:B---3--:R-:W-:Y:S05]  /*9a50*/  @!P0 BRA `(.L_x_189) ;  /* 0xfffffffc00f08947 */ /* 0x008fea000383ffff */
[----:B------:R-:W-:Y:S05]  /*9a60*/  BRA `(.L_x_190) ;  /* 0xffffffb800307947 */ /* 0x000fea000383ffff */
.L_x_96:
[----:B------:R-:W-:Y:S07]  /*9a70*/  MOV R0, UR21 ;  /* 0x0000001500007c02 */ /* 0x000fee0008000f00 */
.L_x_191:
[----:B-1----:R1:W3:Y:S02]  /*9a80*/  SYNCS.PHASECHK.TRANS64.TRYWAIT P0, [R0+URZ+0x90], R9 ;  /* 0x00009009000075a7 */ /* 0x0022e400080011ff */
[----:B---3--:R-:W-:Y:S05]  /*9a90*/  @!P0 NANOSLEEP.SYNCS 0x989680 ;  /* 0x009896800000895d */ /* 0x008fea0003900000 */
[----:B------:R-:W3:Y:S02]  /*9aa0*/  @!P0 SYNCS.PHASECHK.TRANS64 P0, [R0+URZ+0x90], R9 ;  /* 0x00009009000085a7 */ /* 0x000ee400080010ff */
[----:B---3--:R-:W-:Y:S05]  /*9ab0*/  @!P0 BRA `(.L_x_191) ;  /* 0xfffffffc00f08947 */ /* 0x008fea000383ffff */
[----:B------:R-:W-:Y:S05]  /*9ac0*/  BRA `(.L_x_192) ;  /* 0xffffffb8008c7947 */ /* 0x000fea000383ffff */
.L_x_97:
[----:B------:R-:W-:Y:S07]  /*9ad0*/  MOV R0, UR21 ;  /* 0x0000001500007c02 */ /* 0x000fee0008000f00 */
.L_x_193:
[----:B-1----:R1:W3:Y:S02]  /*9ae0*/  SYNCS.PHASECHK.TRANS64.TRYWAIT P0, [R0+URZ+0x98], R9 ;  /* 0x00009809000075a7 */ /* 0x0022e400080011ff */
[----:B---3--:R-:W-:Y:S05]  /*9af0*/  @!P0 NANOSLEEP.SYNCS 0x989680 ;  /* 0x009896800000895d */ /* 0x008fea0003900000 */
[----:B------:R-:W3:Y:S02]  /*9b00*/  @!P0 SYNCS.PHASECHK.TRANS64 P0, [R0+URZ+0x98], R9 ;  /* 0x00009809000085a7 */ /* 0x000ee400080010ff */
[----:B---3--:R-:W-:Y:S05]  /*9b10*/  @!P0 BRA `(.L_x_193) ;  /* 0xfffffffc00f08947 */ /* 0x008fea000383ffff */
[----:B------:R-:W-:Y:S05]  /*9b20*/  BRA `(.L_x_194) ;  /* 0xffffffb800e87947 */ /* 0x000fea000383ffff */
.L_x_99:
[----:B------:R-:W-:-:S07]  /*9b30*/  MOV R0, UR21 ;  /* 0x0000001500007c02 */ /* 0x000fce0008000f00 */
.L_x_195:
[----:B-1----:R1:W4:Y:S02]  /*9b40*/  SYNCS.PHASECHK.TRANS64.TRYWAIT P0, [R0+URZ+0x80], R2 ;  /* 0x00008002000075a7 */ /* 0x00232400080011ff */
[----:B----4-:R-:W-:Y:S05]  /*9b50*/  @!P0 NANOSLEEP.SYNCS 0x989680 ;  /* 0x009896800000895d */ /* 0x010fea0003900000 */
[----:B------:R-:W4:Y:S02]  /*9b60*/  @!P0 SYNCS.PHASECHK.TRANS64 P0, [R0+URZ+0x80], R2 ;  /* 0x00008002000085a7 */ /* 0x000f2400080010ff */
[----:B----4-:R-:W-:Y:S05]  /*9b70*/  @!P0 BRA `(.L_x_195) ;  /* 0xfffffffc00f08947 */ /* 0x010fea000383ffff */
[----:B------:R-:W-:Y:S05]  /*9b80*/  BRA `(.L_x_196) ;  /* 0xffffffbc00747947 */ /* 0x000fea000383ffff */
.L_x_100:
[----:B-1----:R-:W-:-:S07]  /*9b90*/  MOV R0, UR21 ;  /* 0x0000001500007c02 */ /* 0x002fce0008000f00 */
.L_x_197:
[----:B-1----:R1:W4:Y:S02]  /*9ba0*/  SYNCS.PHASECHK.TRANS64.TRYWAIT P0, [R0+URZ+0x88], R2 ;  /* 0x00008802000075a7 */ /* 0x00232400080011ff */
[----:B----4-:R-:W-:Y:S05]  /*9bb0*/  @!P0 NANOSLEEP.SYNCS 0x989680 ;  /* 0x009896800000895d */ /* 0x010fea0003900000 */
[----:B------:R-:W4:Y:S02]  /*9bc0*/  @!P0 SYNCS.PHASECHK.TRANS64 P0, [R0+URZ+0x88], R2 ;  /* 0x00008802000085a7 */ /* 0x000f2400080010ff */
[----:B----4-:R-:W-:Y:S05]  /*9bd0*/  @!P0 BRA `(.L_x_197) ;  /* 0xfffffffc00f08947 */ /* 0x010fea000383ffff */
[----:B------:R-:W-:Y:S05]  /*9be0*/  BRA `(.L_x_198) ;  /* 0xffffffbc00647947 */ /* 0x000fea000383ffff */
.L_x_101:
[----:B-1----:R-:W-:-:S07]  /*9bf0*/  MOV R0, UR21 ;  /* 0x0000001500007c02 */ /* 0x002fce0008000f00 */
.L_x_199:
[----:B-1----:R1:W4:Y:S02]  /*9c00*/  SYNCS.PHASECHK.TRANS64.TRYWAIT P0, [R0+URZ+0x90], R2 ;  /* 0x00009002000075a7 */ /* 0x00232400080011ff */
[----:B----4-:R-:W-:Y:S05]  /*9c10*/  @!P0 NANOSLEEP.SYNCS 0x989680 ;  /* 0x009896800000895d */ /* 0x010fea0003900000 */
[----:B------:R-:W4:Y:S02]  /*9c20*/  @!P0 SYNCS.PHASECHK.TRANS64 P0, [R0+URZ+0x90], R2 ;  /* 0x00009002000085a7 */ /* 0x000f2400080010ff */
[----:B----4-:R-:W-:Y:S05]  /*9c30*/  @!P0 BRA `(.L_x_199) ;  /* 0xfffffffc00f08947 */ /* 0x010fea000383ffff */
[----:B------:R-:W-:Y:S05]  /*9c40*/  BRA `(.L_x_200) ;  /* 0xffffffbc00547947 */ /* 0x000fea000383ffff */
.L_x_103:
[----:B--2---:R2:W3:Y:S02]  /*9c50*/  SYNCS.PHASECHK.TRANS64.TRYWAIT P0, [R3+URZ+0xb0], R0 ;  /* 0x0000b000030075a7 */ /* 0x0044e400080011ff */
[----:B---3--:R-:W-:Y:S05]  /*9c60*/  @!P0 NANOSLEEP.SYNCS 0x989680 ;  /* 0x009896800000895d */ /* 0x008fea0003900000 */
[----:B------:R-:W3:Y:S02]  /*9c70*/  @!P0 SYNCS.PHASECHK.TRANS64 P0, [R3+URZ+0xb0], R0 ;  /* 0x0000b000030085a7 */ /* 0x000ee400080010ff */
[----:B---3--:R-:W-:Y:S05]  /*9c80*/  @!P0 BRA `(.L_x_103) ;  /* 0xfffffffc00f08947 */ /* 0x008fea000383ffff */
[----:B------:R-:W-:Y:S05]  /*9c90*/  BRA `(.L_x_201) ;  /* 0xffffffc000187947 */ /* 0x000fea000383ffff */
.L_x_114:
[----:B-1----:R-:W-:Y:S04]  /*9ca0*/  MOV R2, UR43 ;  /* 0x0000002b00027c02 */ /* 0x002fe80008000f00 */
[----:B------:R1:W2:Y:S03]  /*9cb0*/  SYNCS.PHASECHK.TRANS64.TRYWAIT P0, [R2+URZ+0x60], R3 ;  /* 0x00006003020075a7 */ /* 0x0002a600080011ff */
[----:B--2---:R-:W-:Y:S05]  /*9cc0*/  @!P0 NANOSLEEP.SYNCS 0x989680 ;  /* 0x009896800000895d */ /* 0x004fea0003900000 */
[----:B------:R-:W2:Y:S02]  /*9cd0*/  @!P0 SYNCS.PHASECHK.TRANS64 P0, [R2+URZ+0x60], R3 ;  /* 0x00006003020085a7 */ /* 0x000ea400080010ff */
[----:B--2---:R-:W-:Y:S05]  /*9ce0*/  @!P0 BRA `(.L_x_114) ;  /* 0xfffffffc00ec8947 */ /* 0x004fea000383ffff */
[----:B------:R-:W-:Y:S05]  /*9cf0*/  BRA `(.L_x_113) ;  /* 0xffffffcc00687947 */ /* 0x000fea000383ffff */
.L_x_116:
[----:B-1----:R1:W3:Y:S02]  /*9d00*/  SYNCS.PHASECHK.TRANS64.TRYWAIT P1, [R54+URZ+0xd0], R0 ;  /* 0x0000d000360075a7 */ /* 0x0022e400080211ff */
[----:B---3--:R-:W-:Y:S05]  /*9d10*/  @!P1 NANOSLEEP.SYNCS 0x989680 ;  /* 0x009896800000995d */ /* 0x008fea0003900000 */
[----:B------:R-:W3:Y:S02]  /*9d20*/  @!P1 SYNCS.PHASECHK.TRANS64 P1, [R54+URZ+0xd0], R0 ;  /* 0x0000d000360095a7 */ /* 0x000ee400080210ff */
[----:B---3--:R-:W-:Y:S05]  /*9d30*/  @!P1 BRA `(.L_x_116) ;  /* 0xfffffffc00f09947 */ /* 0x008fea000383ffff */
[----:B------:R-:W-:Y:S05]  /*9d40*/  BRA `(.L_x_115) ;  /* 0xffffffcc00887947 */ /* 0x000fea000383ffff */
.L_x_125:
[----:B--2---:R2:W3:Y:S02]  /*9d50*/  SYNCS.PHASECHK.TRANS64.TRYWAIT P0, [R2+URZ+0x60], R0 ;  /* 0x00006000020075a7 */ /* 0x0044e400080011ff */
[----:B---3--:R-:W-:Y:S05]  /*9d60*/  @!P0 NANOSLEEP.SYNCS 0x989680 ;  /* 0x009896800000895d */ /* 0x008fea0003900000 */
[----:B------:R-:W3:Y:S02]  /*9d70*/  @!P0 SYNCS.PHASECHK.TRANS64 P0, [R2+URZ+0x60], R0 ;  /* 0x00006000020085a7 */ /* 0x000ee400080010ff */
[----:B---3--:R-:W-:Y:S05]  /*9d80*/  @!P0 BRA `(.L_x_125) ;  /* 0xfffffffc00f08947 */ /* 0x008fea000383ffff */
[----:B------:R-:W-:Y:S05]  /*9d90*/  BRA `(.L_x_124) ;  /* 0xffffffd400987947 */ /* 0x000fea000383ffff */
.L_x_133:
[----:B--2---:R2:W3:Y:S02]  /*9da0*/  SYNCS.PHASECHK.TRANS64.TRYWAIT P0, [R2+URZ+0x60], R4 ;  /* 0x00006004020075a7 */ /* 0x0044e400080011ff */
[----:B---3--:R-:W-:Y:S05]  /*9db0*/  @!P0 NANOSLEEP.SYNCS 0x989680 ;  /* 0x009896800000895d */ /* 0x008fea0003900000 */
[----:B------:R-:W3:Y:S02]  /*9dc0*/  @!P0 SYNCS.PHASECHK.TRANS64 P0, [R2+URZ+0x60], R4 ;  /* 0x00006004020085a7 */ /* 0x000ee400080010ff */
[----:B---3--:R-:W-:Y:S05]  /*9dd0*/  @!P0 BRA `(.L_x_133) ;  /* 0xfffffffc00f08947 */ /* 0x008fea000383ffff */
[----:B------:R-:W-:Y:S05]  /*9de0*/  BRA `(.L_x_132) ;  /* 0xffffffdc00b87947 */ /* 0x000fea000383ffff */
.L_x_141:
[----:B--2---:R2:W3:Y:S02]  /*9df0*/  SYNCS.PHASECHK.TRANS64.TRYWAIT P0, [R3+URZ+0x60], R0 ;  /* 0x00006000030075a7 */ /* 0x0044e400080011ff */
[----:B---3--:R-:W-:Y:S05]  /*9e00*/  @!P0 NANOSLEEP.SYNCS 0x989680 ;  /* 0x009896800000895d */ /* 0x008fea0003900000 */
[----:B------:R-:W3:Y:S02]  /*9e10*/  @!P0 SYNCS.PHASECHK.TRANS64 P0, [R3+URZ+0x60], R0 ;  /* 0x00006000030085a7 */ /* 0x000ee400080010ff */
[----:B---3--:R-:W-:Y:S05]  /*9e20*/  @!P0 BRA `(.L_x_141) ;  /* 0xfffffffc00f08947 */ /* 0x008fea000383ffff */
[----:B------:R-:W-:Y:S05]  /*9e30*/  BRA `(.L_x_140) ;  /* 0xffffffe400d87947 */ /* 0x000fea000383ffff */
        .weak           $__internal_0_$__cuda_sm10x_tcgen05_guardrail_trap_col_being_dealloced_not_returned_by_alloc
        .type           $__internal_0_$__cuda_sm10x_tcgen05_guardrail_trap_col_being_dealloced_not_returned_by_alloc,@function
        .size           $__internal_0_$__cuda_sm10x_tcgen05_guardrail_trap_col_being_dealloced_not_returned_by_alloc,($__internal_1_$__cuda_sm10x_tcgen05_guardrail_trap_phase_invalid_during_alloc - $__internal_0_$__cuda_sm10x_tcgen05_guardrail_trap_col_being_dealloced_not_returned_by_alloc)
$__internal_0_$__cuda_sm10x_tcgen05_guardrail_trap_col_being_dealloced_not_returned_by_alloc:
[----:B------:R-:W-:Y:S05]  /*9e40*/  BPT.TRAP 0x1 ;  /* 0x000000040000795c */ /* 0x000fea0000300000 */
[----:B------:R-:W-:-:S04]  /*9e50*/  HFMA2 R3, -RZ, RZ, 0, 0 ;  /* 0x00000000ff037431 */ /* 0x000fc800000001ff */
[----:B------:R-:W-:Y:S05]  /*9e60*/  RET.REL.NODEC R2 `(_ZN7cutlass13device_kernelINS_4gemm6kernel13GemmUniversalIN4cute5tupleIJiiiiEEENS1_10collective13CollectiveMmaINS1_35MainloopSm100TmaUmmaWarpSpecializedILi6ELi2ELi4ENS5_IJNS4_1CILi4EEENSA_ILi2EEENSA_ILi1EEEEEEEENS5_IJNSA_ILi128EEESG_NSA_ILi64EEEEEENS_6half_tENS5_IJSD_llEEESJ_NS5_IJlSD_lEEENS4_8TiledMMAINS4_8MMA_AtomIJNS4_26SM100_MMA_F16BF16_2x1SM_SSISJ_SJ_fLi128ELi128ELNS4_4UMMA5MajorE1ELSQ_0ELNSP_7ScaleInE0ELSR_0EEEEEENS4_6LayoutINS5_IJSD_SD_SD_EEENS5_IJNSA_ILi0EEESW_SW_EEEEENS5_IJNS4_10UnderscoreESZ_SZ_EEEEENS4_28SM100_TMA_2SM_LOAD_MULTICASTENS4_14ComposedLayoutINS4_7SwizzleILi3ELi4ELi3EEENS4_18smem_ptr_flag_bitsILi16EEENSU_INS5_IJSH_NSA_ILi8EEEEEENS5_IJSD_SH_EEEEEEEvNS4_8identityES12_NS13_IS15_S17_NSU_INS5_IJS18_SH_EEENS5_IJSH_SD_EEEEEEEvS1D_EENS_8epilogue10collective18CollectiveEpilogueINS1J_23Sm100TmaWarpSpecializedILi4ELi2ELi16ELb1ELb0EEEJNS5_IJSH_SG_SH_EEENS5_IJNSU_ISH_SD_EENSU_INS5_IJNSA_ILi16EEESC_EEES1A_EEEEESJ_SL_SJ_SL_NS1J_6fusion15FusionCallbacksIS1N_NS1U_17LinearCombinationISJ_fSJ_fLNS_15FloatRoundStyleE2EEES1O_S1T_JEEENS4_5SM1004TMEM4LOAD26SM100_TMEM_LOAD_32dp32b16xENS4_13SM90_TMA_LOADENS13_INS14_ILi1ELi4ELi3EEES17_NSU_INS5_IJS18_S1Q_EEENS5_IJS1Q_SD_EEEEEEENS4_39AutoVectorizingCopyWithAssumedAlignmentILi128EEENS4_14SM90_TMA_STOREES29_S2B_S2B_EEEvvEEEEvNT_6ParamsE) ;  /* 0xffffff6002647950 */ /* 0x000fea0003c3ffff */
        .weak           $__internal_1_$__cuda_sm10x_tcgen05_guardrail_trap_phase_invalid_during_alloc
        .type           $__internal_1_$__cuda_sm10x_tcgen05_guardrail_trap_phase_invalid_during_alloc,@function
        .size           $__internal_1_$__cuda_sm10x_tcgen05_guardrail_trap_phase_invalid_during_alloc,($__internal_2_$__cuda_sm10x_tcgen05_guardrail_trap_unallocated_columns_being_dealloced - $__internal_1_$__cuda_sm10x_tcgen05_guardrail_trap_phase_invalid_during_alloc)
$__internal_1_$__cuda_sm10x_tcgen05_guardrail_trap_phase_invalid_during_alloc:
[----:B------:R-:W-:Y:S05]  /*9e70*/  BPT.TRAP 0x1 ;  /* 0x000000040000795c */ /* 0x000fea0000300000 */
[----:B------:R-:W-:-:S04]  /*9e80*/  MOV R5, 0x0 ;  /* 0x0000000000057802 */ /* 0x000fc80000000f00 */
[----:B------:R-:W-:Y:S05]  /*9e90*/  RET.REL.NODEC R4 `(_ZN7cutlass13device_kernelINS_4gemm6kernel13GemmUniversalIN4cute5tupleIJiiiiEEENS1_10collective13CollectiveMmaINS1_35MainloopSm100TmaUmmaWarpSpecializedILi6ELi2ELi4ENS5_IJNS4_1CILi4EEENSA_ILi2EEENSA_ILi1EEEEEEEENS5_IJNSA_ILi128EEESG_NSA_ILi64EEEEEENS_6half_tENS5_IJSD_llEEESJ_NS5_IJlSD_lEEENS4_8TiledMMAINS4_8MMA_AtomIJNS4_26SM100_MMA_F16BF16_2x1SM_SSISJ_SJ_fLi128ELi128ELNS4_4UMMA5MajorE1ELSQ_0ELNSP_7ScaleInE0ELSR_0EEEEEENS4_6LayoutINS5_IJSD_SD_SD_EEENS5_IJNSA_ILi0EEESW_SW_EEEEENS5_IJNS4_10UnderscoreESZ_SZ_EEEEENS4_28SM100_TMA_2SM_LOAD_MULTICASTENS4_14ComposedLayoutINS4_7SwizzleILi3ELi4ELi3EEENS4_18smem_ptr_flag_bitsILi16EEENSU_INS5_IJSH_NSA_ILi8EEEEEENS5_IJSD_SH_EEEEEEEvNS4_8identityES12_NS13_IS15_S17_NSU_INS5_IJS18_SH_EEENS5_IJSH_SD_EEEEEEEvS1D_EENS_8epilogue10collective18CollectiveEpilogueINS1J_23Sm100TmaWarpSpecializedILi4ELi2ELi16ELb1ELb0EEEJNS5_IJSH_SG_SH_EEENS5_IJNSU_ISH_SD_EENSU_INS5_IJNSA_ILi16EEESC_EEES1A_EEEEESJ_SL_SJ_SL_NS1J_6fusion15FusionCallbacksIS1N_NS1U_17LinearCombinationISJ_fSJ_fLNS_15FloatRoundStyleE2EEES1O_S1T_JEEENS4_5SM1004TMEM4LOAD26SM100_TMEM_LOAD_32dp32b16xENS4_13SM90_TMA_LOADENS13_INS14_ILi1ELi4ELi3EEES17_NSU_INS5_IJS18_S1Q_EEENS5_IJS1Q_SD_EEEEEEENS4_39AutoVectorizingCopyWithAssumedAlignmentILi128EEENS4_14SM90_TMA_STOREES29_S2B_S2B_EEEvvEEEEvNT_6ParamsE) ;  /* 0xffffff6004587950 */ /* 0x000fea0003c3ffff */
        .weak           $__internal_2_$__cuda_sm10x_tcgen05_guardrail_trap_unallocated_columns_being_dealloced
        .type           $__internal_2_$__cuda_sm10x_tcgen05_guardrail_trap_unallocated_columns_being_dealloced,@function
        .size           $__internal_2_$__cuda_sm10x_tcgen05_guardrail_trap_unallocated_columns_being_dealloced,(.L_x_203 - $__internal_2_$__cuda_sm10x_tcgen05_guardrail_trap_unallocated_columns_being_dealloced)
$__internal_2_$__cuda_sm10x_tcgen05_guardrail_trap_unallocated_columns_being_dealloced:
[----:B------:R-:W-:Y:S05]  /*9ea0*/  BPT.TRAP 0x1 ;  /* 0x000000040000795c */ /* 0x000fea0000300000 */
[----:B------:R-:W-:-:S04]  /*9eb0*/  HFMA2 R3, -RZ, RZ, 0, 0 ;  /* 0x00000000ff037431 */ /* 0x000fc800000001ff */
[----:B------:R-:W-:Y:S05]  /*9ec0*/  RET.REL.NODEC R2 `(_ZN7cutlass13device_kernelINS_4gemm6kernel13GemmUniversalIN4cute5tupleIJiiiiEEENS1_10collective13CollectiveMmaINS1_35MainloopSm100TmaUmmaWarpSpecializedILi6ELi2ELi4ENS5_IJNS4_1CILi4EEENSA_ILi2EEENSA_ILi1EEEEEEEENS5_IJNSA_ILi128EEESG_NSA_ILi64EEEEEENS_6half_tENS5_IJSD_llEEESJ_NS5_IJlSD_lEEENS4_8TiledMMAINS4_8MMA_AtomIJNS4_26SM100_MMA_F16BF16_2x1SM_SSISJ_SJ_fLi128ELi128ELNS4_4UMMA5MajorE1ELSQ_0ELNSP_7ScaleInE0ELSR_0EEEEEENS4_6LayoutINS5_IJSD_SD_SD_EEENS5_IJNSA_ILi0EEESW_SW_EEEEENS5_IJNS4_10UnderscoreESZ_SZ_EEEEENS4_28SM100_TMA_2SM_LOAD_MULTICASTENS4_14ComposedLayoutINS4_7SwizzleILi3ELi4ELi3EEENS4_18smem_ptr_flag_bitsILi16EEENSU_INS5_IJSH_NSA_ILi8EEEEEENS5_IJSD_SH_EEEEEEEvNS4_8identityES12_NS13_IS15_S17_NSU_INS5_IJS18_SH_EEENS5_IJSH_SD_EEEEEEEvS1D_EENS_8epilogue10collective18CollectiveEpilogueINS1J_23Sm100TmaWarpSpecializedILi4ELi2ELi16ELb1ELb0EEEJNS5_IJSH_SG_SH_EEENS5_IJNSU_ISH_SD_EENSU_INS5_IJNSA_ILi16EEESC_EEES1A_EEEEESJ_SL_SJ_SL_NS1J_6fusion15FusionCallbacksIS1N_NS1U_17LinearCombinationISJ_fSJ_fLNS_15FloatRoundStyleE2EEES1O_S1T_JEEENS4_5SM1004TMEM4LOAD26SM100_TMEM_LOAD_32dp32b16xENS4_13SM90_TMA_LOADENS13_INS14_ILi1ELi4ELi3EEES17_NSU_INS5_IJS18_S1Q_EEENS5_IJS1Q_SD_EEEEEEENS4_39AutoVectorizingCopyWithAssumedAlignmentILi128EEENS4_14SM90_TMA_STOREES29_S2B_S2B_EEEvvEEEEvNT_6ParamsE) ;  /* 0xffffff60024c7950 */ /* 0x000fea0003c3ffff */
.L_x_202:
[----:B------:R-:W-:-:S00]  /*9ed0*/  BRA `(.L_x_202) ;  /* 0xfffffffc00fc7947 */ /* 0x000fc0000383ffff */
[----:B------:R-:W-:-:S00]  /*9ee0*/  NOP ;  /* 0x0000000000007918 */ /* 0x000fc00000000000 */
        /* <DEDUP_REMOVED lines=9> */
.L_x_203:


//--------------------- .nv.global.init           --------------------------
	.section	.nv.global.init,"aw",@progbits
.nv.global.init:
	.type		$str$27,@object
	.size		$str$27,($str$28 - $str$27)
$str$27:
        /*0000*/ 	.byte	0x28, 0x61, 0x64, 0x64, 0x72, 0x65, 0x73, 0x73, 0x20, 0x26, 0x20, 0x6d, 0x61, 0x73, 0x6b, 0x29
        /*0010*/ 	.byte	0x20, 0x3d, 0x3d, 0x20, 0x30, 0x00
	.type		$str$28,@object
	.size		$str$28,($str$26 - $str$28)
$str$28:
        /*0016*/ 	.byte	0x2f, 0x74, 0x6d, 0x70, 0x2f, 0x63, 0x75, 0x74, 0x6c, 0x61, 0x73, 0x73, 0x5f, 0x73, 0x77, 0x65
        /*0026*/ 	.byte	0x65, 0x70, 0x5f, 0x73, 0x72, 0x63, 0x2f, 0x69, 0x6e, 0x63, 0x6c, 0x75, 0x64, 0x65, 0x2f, 0x63
        /*0036*/ 	.byte	0x75, 0x74, 0x65, 0x2f, 0x70, 0x6f, 0x69, 0x6e, 0x74, 0x65, 0x72, 0x5f, 0x66, 0x6c, 0x61, 0x67
        /*0046*/ 	.byte	0x67, 0x65, 0x64, 0x2e, 0x68, 0x70, 0x70, 0x00
	.type		$str$26,@object
	.size		$str$26,($str$25 - $str$26)
$str$26:
        /*004e*/ 	.byte	0x2f, 0x74, 0x6d, 0x70, 0x2f, 0x63, 0x75, 0x74, 0x6c, 0x61, 0x73, 0x73, 0x5f, 0x73, 0x77, 0x65
        /*005e*/ 	.byte	0x65, 0x70, 0x5f, 0x73, 0x72, 0x63, 0x2f, 0x69, 0x6e, 0x63, 0x6c, 0x75, 0x64, 0x65, 0x2f, 0x63
        /*006e*/ 	.byte	0x75, 0x74, 0x65, 0x2f, 0x61, 0x74, 0x6f, 0x6d, 0x2f, 0x63, 0x6f, 0x70, 0x79, 0x5f, 0x74, 0x72
        /*007e*/ 	.byte	0x61, 0x69, 0x74, 0x73, 0x5f, 0x73, 0x6d, 0x31, 0x30, 0x30, 0x2e, 0x68, 0x70, 0x70, 0x00
	.type		$str$25,@object
	.size		$str$25,(__unnamed_1 - $str$25)
$str$25:
        /*008d*/ 	.byte	0x28, 0x28, 0x75, 0x69, 0x6e, 0x74, 0x33, 0x32, 0x5f, 0x74, 0x28, 0x74, 0x68, 0x72, 0x65, 0x61
        /*009d*/ 	.byte	0x64, 0x49, 0x64, 0x78, 0x2e, 0x78, 0x29, 0x20, 0x2f, 0x20, 0x33, 0x32, 0x29, 0x20, 0x25, 0x20
        /*00ad*/ 	.byte	0x34, 0x29, 0x20, 0x3d, 0x3d, 0x20, 0x28, 0x28, 0x28, 0x74, 0x6d, 0x65, 0x6d, 0x5f, 0x61, 0x64
        /*00bd*/ 	.byte	0x64, 0x72, 0x20, 0x3e, 0x3e, 0x20, 0x31, 0x36, 0x29, 0x20, 0x2f, 0x20, 0x33, 0x32, 0x29, 0x20
        /*00cd*/ 	.byte	0x25, 0x20, 0x34, 0x29, 0x00
	.type		__unnamed_1,@object
	.size		__unnamed_1,(__unnamed_2 - __unnamed_1)
__unnamed_1:
        /*00d2*/ 	.byte	0x61, 0x75, 0x74, 0x6f, 0x20, 0x63, 0x75, 0x74, 0x65, 0x3a, 0x3a, 0x61, 0x73, 0x5f, 0x70, 0x6f
        /* <DEDUP_REMOVED lines=24> */
        /*0262*/ 	.byte	0x34, 0x38, 0x3e, 0x3e, 0x3e, 0x3e, 0x5d, 0x00
	.type		__unnamed_2,@object
	.size		__unnamed_2,(.L_2 - __unnamed_2)
__unnamed_2:
        /* <DEDUP_REMOVED lines=40> */
        /*04ea*/ 	.byte	0x3a, 0x3a, 0x43, 0x3c, 0x30, 0x3e, 0x3e, 0x3e, 0x3e, 0x5d, 0x00
.L_2:


//--------------------- .nv.shared._ZN7cutlass13device_kernelINS_4gemm6kernel13GemmUniversalIN4cute5tupleIJiiiiEEENS1_10collective13CollectiveMmaINS1_35MainloopSm100TmaUmmaWarpSpecializedILi6ELi2ELi4ENS5_IJNS4_1CILi4EEENSA_ILi2EEENSA_ILi1EEEEEEEENS5_IJNSA_ILi128EEESG_NSA_ILi64EEEEEENS_6half_tENS5_IJSD_llEEESJ_NS5_IJlSD_lEEENS4_8TiledMMAINS4_8MMA_AtomIJNS4_26SM100_MMA_F16BF16_2x1SM_SSISJ_SJ_fLi128ELi128ELNS4_4UMMA5MajorE1ELSQ_0ELNSP_7ScaleInE0ELSR_0EEEEEENS4_6LayoutINS5_IJSD_SD_SD_EEENS5_IJNSA_ILi0EEESW_SW_EEEEENS5_IJNS4_10UnderscoreESZ_SZ_EEEEENS4_28SM100_TMA_2SM_LOAD_MULTICASTENS4_14ComposedLayoutINS4_7SwizzleILi3ELi4ELi3EEENS4_18smem_ptr_flag_bitsILi16EEENSU_INS5_IJSH_NSA_ILi8EEEEEENS5_IJSD_SH_EEEEEEEvNS4_8identityES12_NS13_IS15_S17_NSU_INS5_IJS18_SH_EEENS5_IJSH_SD_EEEEEEEvS1D_EENS_8epilogue10collective18CollectiveEpilogueINS1J_23Sm100TmaWarpSpecializedILi4ELi2ELi16ELb1ELb0EEEJNS5_IJSH_SG_SH_EEENS5_IJNSU_ISH_SD_EENSU_INS5_IJNSA_ILi16EEESC_EEES1A_EEEEESJ_SL_SJ_SL_NS1J_6fusion15FusionCallbacksIS1N_NS1U_17LinearCombinationISJ_fSJ_fLNS_15FloatRoundStyleE2EEES1O_S1T_JEEENS4_5SM1004TMEM4LOAD26SM100_TMEM_LOAD_32dp32b16xENS4_13SM90_TMA_LOADENS13_INS14_ILi1ELi4ELi3EEES17_NSU_INS5_IJS18_S1Q_EEENS5_IJS1Q_SD_EEEEEEENS4_39AutoVectorizingCopyWithAssumedAlignmentILi128EEENS4_14SM90_TMA_STOREES29_S2B_S2B_EEEvvEEEEvNT_6ParamsE --------------------------
	.section	.nv.shared._ZN7cutlass13device_kernelINS_4gemm6kernel13GemmUniversalIN4cute5tupleIJiiiiEEENS1_10collective13CollectiveMmaINS1_35MainloopSm100TmaUmmaWarpSpecializedILi6ELi2ELi4ENS5_IJNS4_1CILi4EEENSA_ILi2EEENSA_ILi1EEEEEEEENS5_IJNSA_ILi128EEESG_NSA_ILi64EEEEEENS_6half_tENS5_IJSD_llEEESJ_NS5_IJlSD_lEEENS4_8TiledMMAINS4_8MMA_AtomIJNS4_26SM100_MMA_F16BF16_2x1SM_SSISJ_SJ_fLi128ELi128ELNS4_4UMMA5MajorE1ELSQ_0ELNSP_7ScaleInE0ELSR_0EEEEEENS4_6LayoutINS5_IJSD_SD_SD_EEENS5_IJNSA_ILi0EEESW_SW_EEEEENS5_IJNS4_10UnderscoreESZ_SZ_EEEEENS4_28SM100_TMA_2SM_LOAD_MULTICASTENS4_14ComposedLayoutINS4_7SwizzleILi3ELi4ELi3EEENS4_18smem_ptr_flag_bitsILi16EEENSU_INS5_IJSH_NSA_ILi8EEEEEENS5_IJSD_SH_EEEEEEEvNS4_8identityES12_NS13_IS15_S17_NSU_INS5_IJS18_SH_EEENS5_IJSH_SD_EEEEEEEvS1D_EENS_8epilogue10collective18CollectiveEpilogueINS1J_23Sm100TmaWarpSpecializedILi4ELi2ELi16ELb1ELb0EEEJNS5_IJSH_SG_SH_EEENS5_IJNSU_ISH_SD_EENSU_INS5_IJNSA_ILi16EEESC_EEES1A_EEEEESJ_SL_SJ_SL_NS1J_6fusion15FusionCallbacksIS1N_NS1U_17LinearCombinationISJ_fSJ_fLNS_15FloatRoundStyleE2EEES1O_S1T_JEEENS4_5SM1004TMEM4LOAD26SM100_TMEM_LOAD_32dp32b16xENS4_13SM90_TMA_LOADENS13_INS14_ILi1ELi4ELi3EEES17_NSU_INS5_IJS18_S1Q_EEENS5_IJS1Q_SD_EEEEEEENS4_39AutoVectorizingCopyWithAssumedAlignmentILi128EEENS4_14SM90_TMA_STOREES29_S2B_S2B_EEEvvEEEEvNT_6ParamsE,"aw",@nobits
	.sectionflags	@""
	.align	16
	.zero		1024


//--------------------- .nv.shared.reserved.0     --------------------------
	.section	.nv.shared.reserved.0,"aw",@nobits
	.weak		__nv_reservedSMEM_offset_0_alias
	.size		__nv_reservedSMEM_offset_0_alias, 0, 64
	.other		__nv_reservedSMEM_offset_0_alias,@"STO_CUDA_RESERVED_SHARED STV_DEFAULT"
__nv_reservedSMEM_offset_0_alias:
	.zero		0
.nv.shared.reserved.0:
	.zero		64
	.weak		__nv_reservedSMEM_tcgen05_partition
	.type		__nv_reservedSMEM_tcgen05_partition,@object
	.size		__nv_reservedSMEM_tcgen05_partition,(.L_0 - __nv_reservedSMEM_tcgen05_partition)
__nv_reservedSMEM_tcgen05_partition:
	.zero		32
.L_0:


//--------------------- .nv.global                --------------------------
	.section	.nv.global,"aw",@nobits
.nv.global:
	.type		_ZN40_INTERNAL_81159b63_4_k_cu_1f056871_364094cute1_E,@object
	.size		_ZN40_INTERNAL_81159b63_4_k_cu_1f056871_364094cute1_E,(_ZN40_INTERNAL_81159b63_4_k_cu_1f056871_364094cuda3std3__45__cpo6cbeginE - _ZN40_INTERNAL_81159b63_4_k_cu_1f056871_364094cute1_E)
_ZN40_INTERNAL_81159b63_4_k_cu_1f056871_364094cute1_E:
	.zero		1
	.type		_ZN40_INTERNAL_81159b63_4_k_cu_1f056871_364094cuda3std3__45__cpo6cbeginE,@object
	.size		_ZN40_INTERNAL_81159b63_4_k_cu_1f056871_364094cuda3std3__45__cpo6cbeginE,(_ZN40_INTERNAL_81159b63_4_k_cu_1f056871_364094cuda3std3__48in_placeE - _ZN40_INTERNAL_81159b63_4_k_cu_1f056871_364094cuda3std3__45__cpo6cbeginE)
_ZN40_INTERNAL_81159b63_4_k_cu_1f056871_364094cuda3std3__45__cpo6cbeginE:
	.zero		1
	.type		_ZN40_INTERNAL_81159b63_4_k_cu_1f056871_364094cuda3std3__48in_placeE,@object
	.size		_ZN40_INTERNAL_81159b63_4_k_cu_1f056871_364094cuda3std3__48in_placeE,(_ZN40_INTERNAL_81159b63_4_k_cu_1f056871_364094cuda3std6ranges3__45__cpo9iter_moveE - _ZN40_INTERNAL_81159b63_4_k_cu_1f056871_364094cuda3std3__48in_placeE)
_ZN40_INTERNAL_81159b63_4_k_cu_1f056871_364094cuda3std3__48in_placeE:
	.zero		1
	.type		_ZN40_INTERNAL_81159b63_4_k_cu_1f056871_364094cuda3std6ranges3__45__cpo9iter_moveE,@object
	.size		_ZN40_INTERNAL_81159b63_4_k_cu_1f056871_364094cuda3std6ranges3__45__cpo9iter_moveE,(_ZN40_INTERNAL_81159b63_4_k_cu_1f056871_364094cuda3std3__45__cpo5beginE - _ZN40_INTERNAL_81159b63_4_k_cu_1f056871_364094cuda3std6ranges3__45__cpo9iter_moveE)
_ZN40_INTERNAL_81159b63_4_k_cu_1f056871_364094cuda3std6ranges3__45__cpo9iter_moveE:
	.zero		1
	.type		_ZN40_INTERNAL_81159b63_4_k_cu_1f056871_364094cuda3std3__45__cpo5beginE,@object
	.size		_ZN40_INTERNAL_81159b63_4_k_cu_1f056871_364094cuda3std3__45__cpo5beginE,(_ZN40_INTERNAL_81159b63_4_k_cu_1f056871_364094cuda3std3__442_GLOBAL__N__81159b63_4_k_cu_1f056871_364096ignoreE - _ZN40_INTERNAL_81159b63_4_k_cu_1f056871_364094cuda3std3__45__cpo5beginE)
_ZN40_INTERNAL_81159b63_4_k_cu_1f056871_364094cuda3std3__45__cpo5beginE:
	.zero		1
	.type		_ZN40_INTERNAL_81159b63_4_k_cu_1f056871_364094cuda3std3__442_GLOBAL__N__81159b63_4_k_cu_1f056871_364096ignoreE,@object
	.size		_ZN40_INTERNAL_81159b63_4_k_cu_1f056871_364094cuda3std3__442_GLOBAL__N__81159b63_4_k_cu_1f056871_364096ignoreE,(_ZN40_INTERNAL_81159b63_4_k_cu_1f056871_364094cute7productE - _ZN40_INTERNAL_81159b63_4_k_cu_1f056871_364094cuda3std3__442_GLOBAL__N__81159b63_4_k_cu_1f056871_364096ignoreE)
_ZN40_INTERNAL_81159b63_4_k_cu_1f056871_364094cuda3std3__442_GLOBAL__N__81159b63_4_k_cu_1f056871_364096ignoreE:
	.zero		1
	.type		_ZN40_INTERNAL_81159b63_4_k_cu_1f056871_364094cute7productE,@object
	.size		_ZN40_INTERNAL_81159b63_4_k_cu_1f056871_364094cute7productE,(_ZN40_INTERNAL_81159b63_4_k_cu_1f056871_364094cuda3std3__45__cpo3endE - _ZN40_INTERNAL_81159b63_4_k_cu_1f056871_364094cute7productE)
_ZN40_INTERNAL_81159b63_4_k_cu_1f056871_364094cute7productE:
	.zero		1
	.type		_ZN40_INTERNAL_81159b63_4_k_cu_1f056871_364094cuda3std3__45__cpo3endE,@object
	.size		_ZN40_INTERNAL_81159b63_4_k_cu_1f056871_364094cuda3std3__45__cpo3endE,(_ZN40_INTERNAL_81159b63_4_k_cu_1f056871_364094cuda3std3__419piecewise_constructE - _ZN40_INTERNAL_81159b63_4_k_cu_1f056871_364094cuda3std3__45__cpo3endE)
_ZN40_INTERNAL_81159b63_4_k_cu_1f056871_364094cuda3std3__45__cpo3endE:
	.zero		1
	.type		_ZN40_INTERNAL_81159b63_4_k_cu_1f056871_364094cuda3std3__419piecewise_constructE,@object
	.size		_ZN40_INTERNAL_81159b63_4_k_cu_1f056871_364094cuda3std3__419piecewise_constructE,(_ZN40_INTERNAL_81159b63_4_k_cu_1f056871_364094cuda3std3__45__cpo4cendE - _ZN40_INTERNAL_81159b63_4_k_cu_1f056871_364094cuda3std3__419piecewise_constructE)
_ZN40_INTERNAL_81159b63_4_k_cu_1f056871_364094cuda3std3__419piecewise_constructE:
	.zero		1
	.type		_ZN40_INTERNAL_81159b63_4_k_cu_1f056871_364094cuda3std3__45__cpo4cendE,@object
	.size		_ZN40_INTERNAL_81159b63_4_k_cu_1f056871_364094cuda3std3__45__cpo4cendE,(_ZN40_INTERNAL_81159b63_4_k_cu_1f056871_364094cuda3std6ranges3__45__cpo4swapE - _ZN40_INTERNAL_81159b63_4_k_cu_1f056871_364094cuda3std3__45__cpo4cendE)
_ZN40_INTERNAL_81159b63_4_k_cu_1f056871_364094cuda3std3__45__cpo4cendE:
	.zero		1
	.type		_ZN40_INTERNAL_81159b63_4_k_cu_1f056871_364094cuda3std6ranges3__45__cpo4swapE,@object
	.size		_ZN40_INTERNAL_81159b63_4_k_cu_1f056871_364094cuda3std6ranges3__45__cpo4swapE,(.L_10 - _ZN40_INTERNAL_81159b63_4_k_cu_1f056871_364094cuda3std6ranges3__45__cpo4swapE)
_ZN40_INTERNAL_81159b63_4_k_cu_1f056871_364094cuda3std6ranges3__45__cpo4swapE:
	.zero		1
.L_10:


//--------------------- .nv.constant0._ZN7cutlass13device_kernelINS_4gemm6kernel13GemmUniversalIN4cute5tupleIJiiiiEEENS1_10collective13CollectiveMmaINS1_35MainloopSm100TmaUmmaWarpSpecializedILi6ELi2ELi4ENS5_IJNS4_1CILi4EEENSA_ILi2EEENSA_ILi1EEEEEEEENS5_IJNSA_ILi128EEESG_NSA_ILi64EEEEEENS_6half_tENS5_IJSD_llEEESJ_NS5_IJlSD_lEEENS4_8TiledMMAINS4_8MMA_AtomIJNS4_26SM100_MMA_F16BF16_2x1SM_SSISJ_SJ_fLi128ELi128ELNS4_4UMMA5MajorE1ELSQ_0ELNSP_7ScaleInE0ELSR_0EEEEEENS4_6LayoutINS5_IJSD_SD_SD_EEENS5_IJNSA_ILi0EEESW_SW_EEEEENS5_IJNS4_10UnderscoreESZ_SZ_EEEEENS4_28SM100_TMA_2SM_LOAD_MULTICASTENS4_14ComposedLayoutINS4_7SwizzleILi3ELi4ELi3EEENS4_18smem_ptr_flag_bitsILi16EEENSU_INS5_IJSH_NSA_ILi8EEEEEENS5_IJSD_SH_EEEEEEEvNS4_8identityES12_NS13_IS15_S17_NSU_INS5_IJS18_SH_EEENS5_IJSH_SD_EEEEEEEvS1D_EENS_8epilogue10collective18CollectiveEpilogueINS1J_23Sm100TmaWarpSpecializedILi4ELi2ELi16ELb1ELb0EEEJNS5_IJSH_SG_SH_EEENS5_IJNSU_ISH_SD_EENSU_INS5_IJNSA_ILi16EEESC_EEES1A_EEEEESJ_SL_SJ_SL_NS1J_6fusion15FusionCallbacksIS1N_NS1U_17LinearCombinationISJ_fSJ_fLNS_15FloatRoundStyleE2EEES1O_S1T_JEEENS4_5SM1004TMEM4LOAD26SM100_TMEM_LOAD_32dp32b16xENS4_13SM90_TMA_LOADENS13_INS14_ILi1ELi4ELi3EEES17_NSU_INS5_IJS18_S1Q_EEENS5_IJS1Q_SD_EEEEEEENS4_39AutoVectorizingCopyWithAssumedAlignmentILi128EEENS4_14SM90_TMA_STOREES29_S2B_S2B_EEEvvEEEEvNT_6ParamsE --------------------------
	.section	.nv.constant0._ZN7cutlass13device_kernelINS_4gemm6kernel13GemmUniversalIN4cute5tupleIJiiiiEEENS1_10collective13CollectiveMmaINS1_35MainloopSm100TmaUmmaWarpSpecializedILi6ELi2ELi4ENS5_IJNS4_1CILi4EEENSA_ILi2EEENSA_ILi1EEEEEEEENS5_IJNSA_ILi128EEESG_NSA_ILi64EEEEEENS_6half_tENS5_IJSD_llEEESJ_NS5_IJlSD_lEEENS4_8TiledMMAINS4_8MMA_AtomIJNS4_26SM100_MMA_F16BF16_2x1SM_SSISJ_SJ_fLi128ELi128ELNS4_4UMMA5MajorE1ELSQ_0ELNSP_7ScaleInE0ELSR_0EEEEEENS4_6LayoutINS5_IJSD_SD_SD_EEENS5_IJNSA_ILi0EEESW_SW_EEEEENS5_IJNS4_10UnderscoreESZ_SZ_EEEEENS4_28SM100_TMA_2SM_LOAD_MULTICASTENS4_14ComposedLayoutINS4_7SwizzleILi3ELi4ELi3EEENS4_18smem_ptr_flag_bitsILi16EEENSU_INS5_IJSH_NSA_ILi8EEEEEENS5_IJSD_SH_EEEEEEEvNS4_8identityES12_NS13_IS15_S17_NSU_INS5_IJS18_SH_EEENS5_IJSH_SD_EEEEEEEvS1D_EENS_8epilogue10collective18CollectiveEpilogueINS1J_23Sm100TmaWarpSpecializedILi4ELi2ELi16ELb1ELb0EEEJNS5_IJSH_SG_SH_EEENS5_IJNSU_ISH_SD_EENSU_INS5_IJNSA_ILi16EEESC_EEES1A_EEEEESJ_SL_SJ_SL_NS1J_6fusion15FusionCallbacksIS1N_NS1U_17LinearCombinationISJ_fSJ_fLNS_15FloatRoundStyleE2EEES1O_S1T_JEEENS4_5SM1004TMEM4LOAD26SM100_TMEM_LOAD_32dp32b16xENS4_13SM90_TMA_LOADENS13_INS14_ILi1ELi4ELi3EEES17_NSU_INS5_IJS18_S1Q_EEENS5_IJS1Q_SD_EEEEEEENS4_39AutoVectorizingCopyWithAssumedAlignmentILi128EEENS4_14SM90_TMA_STOREES29_S2B_S2B_EEEvvEEEEvNT_6ParamsE,"a",@progbits
	.sectionflags	@""
	.align	4
.nv.constant0._ZN7cutlass13device_kernelINS_4gemm6kernel13GemmUniversalIN4cute5tupleIJiiiiEEENS1_10collective13CollectiveMmaINS1_35MainloopSm100TmaUmmaWarpSpecializedILi6ELi2ELi4ENS5_IJNS4_1CILi4EEENSA_ILi2EEENSA_ILi1EEEEEEEENS5_IJNSA_ILi128EEESG_NSA_ILi64EEEEEENS_6half_tENS5_IJSD_llEEESJ_NS5_IJlSD_lEEENS4_8TiledMMAINS4_8MMA_AtomIJNS4_26SM100_MMA_F16BF16_2x1SM_SSISJ_SJ_fLi128ELi128ELNS4_4UMMA5MajorE1ELSQ_0ELNSP_7ScaleInE0ELSR_0EEEEEENS4_6LayoutINS5_IJSD_SD_SD_EEENS5_IJNSA_ILi0EEESW_SW_EEEEENS5_IJNS4_10UnderscoreESZ_SZ_EEEEENS4_28SM100_TMA_2SM_LOAD_MULTICASTENS4_14ComposedLayoutINS4_7SwizzleILi3ELi4ELi3EEENS4_18smem_ptr_flag_bitsILi16EEENSU_INS5_IJSH_NSA_ILi8EEEEEENS5_IJSD_SH_EEEEEEEvNS4_8identityES12_NS13_IS15_S17_NSU_INS5_IJS18_SH_EEENS5_IJSH_SD_EEEEEEEvS1D_EENS_8epilogue10collective18CollectiveEpilogueINS1J_23Sm100TmaWarpSpecializedILi4ELi2ELi16ELb1ELb0EEEJNS5_IJSH_SG_SH_EEENS5_IJNSU_ISH_SD_EENSU_INS5_IJNSA_ILi16EEESC_EEES1A_EEEEESJ_SL_SJ_SL_NS1J_6fusion15FusionCallbacksIS1N_NS1U_17LinearCombinationISJ_fSJ_fLNS_15FloatRoundStyleE2EEES1O_S1T_JEEENS4_5SM1004TMEM4LOAD26SM100_TMEM_LOAD_32dp32b16xENS4_13SM90_TMA_LOADENS13_INS14_ILi1ELi4ELi3EEES17_NSU_INS5_IJS18_S1Q_EEENS5_IJS1Q_SD_EEEEEEENS4_39AutoVectorizingCopyWithAssumedAlignmentILi128EEENS4_14SM90_TMA_STOREES29_S2B_S2B_EEEvvEEEEvNT_6ParamsE:
	.zero		2944


//--------------------- SYMBOLS --------------------------

	.type		.nv.reservedSmem.offset0,@object
	.size		.nv.reservedSmem.offset0,0x4
	.type		.nv.reservedSmem.cap,@object
	.size		.nv.reservedSmem.cap,0x4
	.type		__assertfail,@function
